	.target	sm_80

	.elftype	@"ET_EXEC"


//--------------------- .note.nv.tkinfo           --------------------------
	.section	.note.nv.tkinfo,"",@"SHT_NOTE"
	.sectionflags	@"SHF_NOTE_NV_TKINFO"
	.tkinfo
        /*0018*/ 	.word	0x00000002
        /*0030*/ 	.string	""
        /*0030*/ 	.string	"ptxas"
        /*0030*/ 	.string	"Cuda compilation tools, release 13.0, V13.0.88"
        /*0030*/ 	.string	"Build cuda_13.0.r13.0/compiler.36424714_0"
        /*0030*/ 	.string	"-v  -suppress-debug-info  -lineinfo  -arch sm_80 "



//--------------------- .note.nv.cuinfo           --------------------------
	.section	.note.nv.cuinfo,"",@"SHT_NOTE"
	.sectionflags	@"SHF_NOTE_NV_CUINFO"
        /*0018*/ 	.short	0x0002
        /*001a*/ 	.short	0x0050
        /*001c*/ 	.short	0x0082
	.zero		2


//--------------------- .nv.info                  --------------------------
	.section	.nv.info,"",@"SHT_CUDA_INFO"
	.align	4


	//----- nvinfo : EIATTR_REGCOUNT
	.align		4
        /*0000*/ 	.byte	0x04, 0x2f
        /*0002*/ 	.short	(.L_1 - .L_0)
	.align		4
.L_0:
        /*0004*/ 	.word	index@(matmul_kernel)
        /*0008*/ 	.word	0x00000080


	//----- nvinfo : EIATTR_FRAME_SIZE
	.align		4
.L_1:
        /*000c*/ 	.byte	0x04, 0x11
        /*000e*/ 	.short	(.L_3 - .L_2)
	.align		4
.L_2:
        /*0010*/ 	.word	index@(matmul_kernel)
        /*0014*/ 	.word	0x000000a0


	//----- nvinfo : EIATTR_MIN_STACK_SIZE
	.align		4
.L_3:
        /*0018*/ 	.byte	0x04, 0x12
        /*001a*/ 	.short	(.L_5 - .L_4)
	.align		4
.L_4:
        /*001c*/ 	.word	index@(matmul_kernel)
        /*0020*/ 	.word	0x000000a0
.L_5:


//--------------------- .nv.info.matmul_kernel    --------------------------
	.section	.nv.info.matmul_kernel,"",@"SHT_CUDA_INFO"
	.sectionflags	@""
	.align	4


	//----- nvinfo : EIATTR_CUDA_API_VERSION
	.align		4
        /*0000*/ 	.byte	0x04, 0x37
        /*0002*/ 	.short	(.L_7 - .L_6)
.L_6:
        /*0004*/ 	.word	0x00000082


	//----- nvinfo : EIATTR_SW2861232_WAR
	.align		4
.L_7:
        /*0008*/ 	.byte	0x01, 0x35
	.zero		2


	//----- nvinfo : EIATTR_PARAM_CBANK
	.align		4
        /*000c*/ 	.byte	0x04, 0x0a
        /*000e*/ 	.short	(.L_9 - .L_8)
	.align		4
.L_8:
        /*0010*/ 	.word	index@(.nv.constant0.matmul_kernel)
        /*0014*/ 	.short	0x0160
        /*0016*/ 	.short	0x0050


	//----- nvinfo : EIATTR_CBANK_PARAM_SIZE
	.align		4
.L_9:
        /*0018*/ 	.byte	0x03, 0x19
        /*001a*/ 	.short	0x0050


	//----- nvinfo : EIATTR_KPARAM_INFO
	.align		4
        /*001c*/ 	.byte	0x04, 0x17
        /*001e*/ 	.short	(.L_11 - .L_10)
.L_10:
        /*0020*/ 	.word	0x00000000
        /*0024*/ 	.short	0x000d
        /*0026*/ 	.short	0x0048
        /*0028*/ 	.byte	0x00, 0xf4, 0x21, 0x00


	//----- nvinfo : EIATTR_KPARAM_INFO
	.align		4
.L_11:
        /*002c*/ 	.byte	0x04, 0x17
        /*002e*/ 	.short	(.L_13 - .L_12)
.L_12:
        /*0030*/ 	.word	0x00000000
        /*0034*/ 	.short	0x000c
        /*0036*/ 	.short	0x0040
        /*0038*/ 	.byte	0x00, 0xf4, 0x21, 0x00


	//----- nvinfo : EIATTR_KPARAM_INFO
	.align		4
.L_13:
        /*003c*/ 	.byte	0x04, 0x17
        /*003e*/ 	.short	(.L_15 - .L_14)
.L_14:
        /*0040*/ 	.word	0x00000000
        /*0044*/ 	.short	0x000b
        /*0046*/ 	.short	0x0038
        /*0048*/ 	.byte	0x00, 0xf0, 0x11, 0x00


	//----- nvinfo : EIATTR_KPARAM_INFO
	.align		4
.L_15:
        /*004c*/ 	.byte	0x04, 0x17
        /*004e*/ 	.short	(.L_17 - .L_16)
.L_16:
        /*0050*/ 	.word	0x00000000
        /*0054*/ 	.short	0x000a
        /*0056*/ 	.short	0x0034
        /*0058*/ 	.byte	0x00, 0xf0, 0x11, 0x00


	//----- nvinfo : EIATTR_KPARAM_INFO
	.align		4
.L_17:
        /*005c*/ 	.byte	0x04, 0x17
        /*005e*/ 	.short	(.L_19 - .L_18)
.L_18:
        /*0060*/ 	.word	0x00000000
        /*0064*/ 	.short	0x0009
        /*0066*/ 	.short	0x0030
        /*0068*/ 	.byte	0x00, 0xf0, 0x11, 0x00


	//----- nvinfo : EIATTR_KPARAM_INFO
	.align		4
.L_19:
        /*006c*/ 	.byte	0x04, 0x17
        /*006e*/ 	.short	(.L_21 - .L_20)
.L_20:
        /*0070*/ 	.word	0x00000000
        /*0074*/ 	.short	0x0008
        /*0076*/ 	.short	0x002c
        /*0078*/ 	.byte	0x00, 0xf0, 0x11, 0x00


	//----- nvinfo : EIATTR_KPARAM_INFO
	.align		4
.L_21:
        /*007c*/ 	.byte	0x04, 0x17
        /*007e*/ 	.short	(.L_23 - .L_22)
.L_22:
        /*0080*/ 	.word	0x00000000
        /*0084*/ 	.short	0x0007
        /*0086*/ 	.short	0x0028
        /*0088*/ 	.byte	0x00, 0xf0, 0x11, 0x00


	//----- nvinfo : EIATTR_KPARAM_INFO
	.align		4
.L_23:
        /*008c*/ 	.byte	0x04, 0x17
        /*008e*/ 	.short	(.L_25 - .L_24)
.L_24:
        /*0090*/ 	.word	0x00000000
        /*0094*/ 	.short	0x0006
        /*0096*/ 	.short	0x0024
        /*0098*/ 	.byte	0x00, 0xf0, 0x11, 0x00


	//----- nvinfo : EIATTR_KPARAM_INFO
	.align		4
.L_25:
        /*009c*/ 	.byte	0x04, 0x17
        /*009e*/ 	.short	(.L_27 - .L_26)
.L_26:
        /*00a0*/ 	.word	0x00000000
        /*00a4*/ 	.short	0x0005
        /*00a6*/ 	.short	0x0020
        /*00a8*/ 	.byte	0x00, 0xf0, 0x11, 0x00


	//----- nvinfo : EIATTR_KPARAM_INFO
	.align		4
.L_27:
        /*00ac*/ 	.byte	0x04, 0x17
        /*00ae*/ 	.short	(.L_29 - .L_28)
.L_28:
        /*00b0*/ 	.word	0x00000000
        /*00b4*/ 	.short	0x0004
        /*00b6*/ 	.short	0x001c
        /*00b8*/ 	.byte	0x00, 0xf0, 0x11, 0x00


	//----- nvinfo : EIATTR_KPARAM_INFO
	.align		4
.L_29:
        /*00bc*/ 	.byte	0x04, 0x17
        /*00be*/ 	.short	(.L_31 - .L_30)
.L_30:
        /*00c0*/ 	.word	0x00000000
        /*00c4*/ 	.short	0x0003
        /*00c6*/ 	.short	0x0018
        /*00c8*/ 	.byte	0x00, 0xf0, 0x11, 0x00


	//----- nvinfo : EIATTR_KPARAM_INFO
	.align		4
.L_31:
        /*00cc*/ 	.byte	0x04, 0x17
        /*00ce*/ 	.short	(.L_33 - .L_32)
.L_32:
        /*00d0*/ 	.word	0x00000000
        /*00d4*/ 	.short	0x0002
        /*00d6*/ 	.short	0x0010
        /*00d8*/ 	.byte	0x00, 0xf4, 0x21, 0x00


	//----- nvinfo : EIATTR_KPARAM_INFO
	.align		4
.L_33:
        /*00dc*/ 	.byte	0x04, 0x17
        /*00de*/ 	.short	(.L_35 - .L_34)
.L_34:
        /*00e0*/ 	.word	0x00000000
        /*00e4*/ 	.short	0x0001
        /*00e6*/ 	.short	0x0008
        /*00e8*/ 	.byte	0x00, 0xf4, 0x21, 0x00


	//----- nvinfo : EIATTR_KPARAM_INFO
	.align		4
.L_35:
        /*00ec*/ 	.byte	0x04, 0x17
        /*00ee*/ 	.short	(.L_37 - .L_36)
.L_36:
        /*00f0*/ 	.word	0x00000000
        /*00f4*/ 	.short	0x0000
        /*00f6*/ 	.short	0x0000
        /*00f8*/ 	.byte	0x00, 0xf4, 0x21, 0x00


	//----- nvinfo : EIATTR_MAXREG_COUNT
	.align		4
.L_37:
        /*00fc*/ 	.byte	0x03, 0x1b
        /*00fe*/ 	.short	0x0080


	//----- nvinfo : EIATTR_NUM_BARRIERS
	.align		4
        /*0100*/ 	.byte	0x02, 0x4c
        /*0102*/ 	.byte	0x01
	.zero		1


	//----- nvinfo : EIATTR_ANNOTATIONS
	.align		4
        /*0104*/ 	.byte	0x04, 0x55
        /*0106*/ 	.short	(.L_39 - .L_38)


	//   ....[0]....
.L_38:
        /*0108*/ 	.word	0x00000001
        /*010c*/ 	.byte	0x60, 0x05, 0x00, 0x00, 0x01, 0x00, 0x00, 0x00, 0xd0, 0x05, 0x00, 0x00, 0x01, 0x00, 0x00, 0x00
        /* <DEDUP_REMOVED lines=35> */
        /*034c*/ 	.byte	0x90, 0x55, 0x00, 0x00, 0x01, 0x00, 0x00, 0x00, 0xa0, 0x55, 0x00, 0x00


	//----- nvinfo : EIATTR_MERCURY_ISA_VERSION
	.align		4
.L_39:
        /*0358*/ 	.byte	0x03, 0x5f
        /*035a*/ 	.short	0x0000


	//----- nvinfo : EIATTR_EXIT_INSTR_OFFSETS
	.align		4
        /*035c*/ 	.byte	0x04, 0x1c
        /*035e*/ 	.short	(.L_41 - .L_40)


	//   ....[0]....
.L_40:
        /*0360*/ 	.word	0x00006530


	//   ....[1]....
        /*0364*/ 	.word	0x00006560


	//----- nvinfo : EIATTR_REQNTID
	.align		4
.L_41:
        /*0368*/ 	.byte	0x04, 0x10
        /*036a*/ 	.short	(.L_43 - .L_42)
.L_42:
        /*036c*/ 	.word	0x00000200
        /*0370*/ 	.word	0x00000001
        /*0374*/ 	.word	0x00000001
.L_43:


//--------------------- .nv.callgraph             --------------------------
	.section	.nv.callgraph,"",@"SHT_CUDA_CALLGRAPH"
	.align	4
	.sectionentsize	8
	.align		4
        /*0000*/ 	.word	0x00000000
	.align		4
        /*0004*/ 	.word	0xffffffff
	.align		4
        /*0008*/ 	.word	0x00000000
	.align		4
        /*000c*/ 	.word	0xfffffffe
	.align		4
        /*0010*/ 	.word	0x00000000
	.align		4
        /*0014*/ 	.word	0xfffffffd
	.align		4
        /*0018*/ 	.word	0x00000000
	.align		4
        /*001c*/ 	.word	0xfffffffc


//--------------------- .nv.rel.action            --------------------------
	.section	.nv.rel.action,"",@"SHT_CUDA_RELOCINFO"
	.align	8
	.sectionentsize	8
        /*0000*/ 	.byte	0x73, 0x00, 0x00, 0x00, 0x00, 0x00, 0x00, 0x00, 0x00, 0x00, 0x00, 0x11, 0x25, 0x00, 0x05, 0x36


//--------------------- .nv.constant0.matmul_kernel --------------------------
	.section	.nv.constant0.matmul_kernel,"a",@progbits
	.sectionflags	@""
	.align	4
.nv.constant0.matmul_kernel:
	.zero		432


//--------------------- .text.matmul_kernel       --------------------------
	.section	.text.matmul_kernel,"ax",@progbits
	.sectioninfo	@"SHI_REGISTERS=128"
	.align	128
        .global         matmul_kernel
        .type           matmul_kernel,@function
        .size           matmul_kernel,(.L_x_5 - matmul_kernel)
        .other          matmul_kernel,@"STO_CUDA_ENTRY STV_DEFAULT"
matmul_kernel:
.text.matmul_kernel:
[----:B------:R-:W-:-:S03]  /*0000*/  IMAD.MOV.U32 R1, RZ, RZ, c[0x0][0x28] ;  /* 0x00000a00ff017624 */ /* 0x000fc600078e00ff */
[----:B------:R-:W-:Y:S01]  /*0010*/  IMAD.MOV.U32 R0, RZ, RZ, c[0x0][0x17c] ;  /* 0x00005f00ff007624 */ /* 0x000fe200078e00ff */
[----:B------:R-:W0:Y:S01]  /*0020*/  S2R R5, SR_CTAID.X ;  /* 0x0000000000057919 */ /* 0x000e220000002500 */
[----:B------:R-:W-:Y:S01]  /*0030*/  IADD3 R1, R1, -0xa0, RZ ;  /* 0xffffff6001017810 */ /* 0x000fe20007ffe0ff */
[----:B------:R-:W-:Y:S02]  /*0040*/  ULDC UR4, c[0x0][0x180] ;  /* 0x0000600000047ab9 */ /* 0x000fe40000000800 */
[----:B------:R-:W-:Y:S01]  /*0050*/  IADD3 R0, R0, 0x3f, RZ ;  /* 0x0000003f00007810 */ /* 0x000fe20007ffe0ff */
[----:B------:R-:W1:Y:S01]  /*0060*/  S2R R56, SR_TID.X ;  /* 0x0000000000387919 */ /* 0x000e620000002100 */
[----:B------:R-:W-:Y:S02]  /*0070*/  ULDC.64 UR6, c[0x0][0x118] ;  /* 0x0000460000067ab9 */ /* 0x000fe40000000a00 */
[----:B------:R-:W-:-:S04]  /*0080*/  SHF.R.S32.HI R3, RZ, 0x1f, R0 ;  /* 0x0000001fff037819 */ /* 0x000fc80000011400 */
[----:B------:R-:W-:-:S04]  /*0090*/  LEA.HI R3, R3, R0, RZ, 0x6 ;  /* 0x0000000003037211 */ /* 0x000fc800078f30ff */
[----:B------:R-:W-:-:S05]  /*00a0*/  SHF.R.S32.HI R3, RZ, 0x6, R3 ;  /* 0x00000006ff037819 */ /* 0x000fca0000011403 */
[----:B------:R-:W-:Y:S01]  /*00b0*/  IMAD.SHL.U32 R4, R3, 0x8, RZ ;  /* 0x0000000803047824 */ /* 0x000fe200078e00ff */
[----:B0-----:R-:W-:-:S04]  /*00c0*/  IABS R8, R5 ;  /* 0x0000000500087213 */ /* 0x001fc80000000000 */
[-C--:B------:R-:W-:Y:S02]  /*00d0*/  IABS R7, R4.reuse ;  /* 0x0000000400077213 */ /* 0x080fe40000000000 */
[----:B------:R-:W-:Y:S02]  /*00e0*/  IABS R10, R4 ;  /* 0x00000004000a7213 */ /* 0x000fe40000000000 */
[----:B------:R-:W0:Y:S08]  /*00f0*/  I2F.RP R0, R7 ;  /* 0x0000000700007306 */ /* 0x000e300000209400 */
[----:B0-----:R-:W0:Y:S02]  /*0100*/  MUFU.RCP R0, R0 ;  /* 0x0000000000007308 */ /* 0x001e240000001000 */
[----:B0-----:R-:W-:Y:S01]  /*0110*/  IADD3 R2, R0, 0xffffffe, RZ ;  /* 0x0ffffffe00027810 */ /* 0x001fe20007ffe0ff */
[----:B------:R-:W-:-:S05]  /*0120*/  IMAD.MOV R0, RZ, RZ, -R10 ;  /* 0x000000ffff007224 */ /* 0x000fca00078e0a0a */
[----:B------:R0:W2:Y:S02]  /*0130*/  F2I.FTZ.U32.TRUNC.NTZ R3, R2 ;  /* 0x0000000200037305 */ /* 0x0000a4000021f000 */
[----:B0-----:R-:W-:Y:S02]  /*0140*/  IMAD.MOV.U32 R2, RZ, RZ, RZ ;  /* 0x000000ffff027224 */ /* 0x001fe400078e00ff */
[----:B--2---:R-:W-:-:S04]  /*0150*/  IMAD.MOV R6, RZ, RZ, -R3 ;  /* 0x000000ffff067224 */ /* 0x004fc800078e0a03 */
[----:B------:R-:W-:Y:S02]  /*0160*/  IMAD R9, R6, R7, RZ ;  /* 0x0000000706097224 */ /* 0x000fe400078e02ff */
[----:B------:R-:W-:Y:S02]  /*0170*/  IMAD.MOV.U32 R6, RZ, RZ, R8 ;  /* 0x000000ffff067224 */ /* 0x000fe400078e0008 */
[----:B------:R-:W-:-:S06]  /*0180*/  IMAD.HI.U32 R3, R3, R9, R2 ;  /* 0x0000000903037227 */ /* 0x000fcc00078e0002 */
[----:B------:R-:W-:-:S04]  /*0190*/  IMAD.HI.U32 R3, R3, R6, RZ ;  /* 0x0000000603037227 */ /* 0x000fc800078e00ff */
[----:B------:R-:W-:-:S05]  /*01a0*/  IMAD R0, R3, R0, R6 ;  /* 0x0000000003007224 */ /* 0x000fca00078e0206 */
[----:B------:R-:W-:-:S13]  /*01b0*/  ISETP.GT.U32.AND P1, PT, R7, R0, PT ;  /* 0x000000000700720c */ /* 0x000fda0003f24070 */
[----:B------:R-:W-:Y:S01]  /*01c0*/  @!P1 IMAD.IADD R0, R0, 0x1, -R7 ;  /* 0x0000000100009824 */ /* 0x000fe200078e0a07 */
[----:B------:R-:W-:Y:S02]  /*01d0*/  @!P1 IADD3 R3, R3, 0x1, RZ ;  /* 0x0000000103039810 */ /* 0x000fe40007ffe0ff */
[----:B------:R-:W-:Y:S02]  /*01e0*/  ISETP.NE.AND P1, PT, R4, RZ, PT ;  /* 0x000000ff0400720c */ /* 0x000fe40003f25270 */
[----:B------:R-:W-:Y:S02]  /*01f0*/  ISETP.GE.U32.AND P0, PT, R0, R7, PT ;  /* 0x000000070000720c */ /* 0x000fe40003f06070 */
[----:B------:R-:W-:-:S04]  /*0200*/  LOP3.LUT R0, R5, R4, RZ, 0x3c, !PT ;  /* 0x0000000405007212 */ /* 0x000fc800078e3cff */
[----:B------:R-:W-:Y:S01]  /*0210*/  ISETP.GE.AND P2, PT, R0, RZ, PT ;  /* 0x000000ff0000720c */ /* 0x000fe20003f46270 */
[----:B------:R-:W-:-:S05]  /*0220*/  IMAD.MOV.U32 R0, RZ, RZ, c[0x0][0x178] ;  /* 0x00005e00ff007624 */ /* 0x000fca00078e00ff */
[----:B------:R-:W-:Y:S02]  /*0230*/  IADD3 R0, R0, 0xff, RZ ;  /* 0x000000ff00007810 */ /* 0x000fe40007ffe0ff */
[----:B------:R-:W-:-:S05]  /*0240*/  @P0 IADD3 R3, R3, 0x1, RZ ;  /* 0x0000000103030810 */ /* 0x000fca0007ffe0ff */
[----:B------:R-:W-:Y:S01]  /*0250*/  IMAD.MOV.U32 R2, RZ, RZ, R3 ;  /* 0x000000ffff027224 */ /* 0x000fe200078e0003 */
[----:B------:R-:W-:-:S03]  /*0260*/  SHF.R.S32.HI R3, RZ, 0x1f, R0 ;  /* 0x0000001fff037819 */ /* 0x000fc60000011400 */
[----:B------:R-:W-:Y:S01]  /*0270*/  @!P2 IMAD.MOV R2, RZ, RZ, -R2 ;  /* 0x000000ffff02a224 */ /* 0x000fe200078e0a02 */
[----:B------:R-:W-:Y:S02]  /*0280*/  @!P1 LOP3.LUT R2, RZ, R4, RZ, 0x33, !PT ;  /* 0x00000004ff029212 */ /* 0x000fe400078e33ff */
[----:B------:R-:W-:-:S03]  /*0290*/  LEA.HI R3, R3, R0, RZ, 0x8 ;  /* 0x0000000003037211 */ /* 0x000fc600078f40ff */
[----:B------:R-:W-:Y:S02]  /*02a0*/  IMAD.SHL.U32 R6, R2, 0x8, RZ ;  /* 0x0000000802067824 */ /* 0x000fe400078e00ff */
[----:B------:R-:W-:-:S03]  /*02b0*/  IMAD.MOV R2, RZ, RZ, -R2 ;  /* 0x000000ffff027224 */ /* 0x000fc600078e0a02 */
[----:B------:R-:W-:Y:S01]  /*02c0*/  LEA.HI.SX32 R3, R3, -R6, 0x18 ;  /* 0x8000000603037211 */ /* 0x000fe200078fc2ff */
[----:B------:R-:W-:-:S03]  /*02d0*/  IMAD R11, R4, R2, R5 ;  /* 0x00000002040b7224 */ /* 0x000fc600078e0205 */
[----:B------:R-:W-:-:S04]  /*02e0*/  IMNMX R8, R3, 0x8, PT ;  /* 0x0000000803087817 */ /* 0x000fc80003800200 */
[-C--:B------:R-:W-:Y:S02]  /*02f0*/  IABS R7, R8.reuse ;  /* 0x0000000800077213 */ /* 0x080fe40000000000 */
[----:B------:R-:W-:Y:S02]  /*0300*/  IABS R4, R8 ;  /* 0x0000000800047213 */ /* 0x000fe40000000000 */
[----:B------:R-:W0:Y:S08]  /*0310*/  I2F.RP R0, R7 ;  /* 0x0000000700007306 */ /* 0x000e300000209400 */
[----:B0-----:R-:W0:Y:S02]  /*0320*/  MUFU.RCP R0, R0 ;  /* 0x0000000000007308 */ /* 0x001e240000001000 */
[----:B0-----:R-:W-:Y:S01]  /*0330*/  IADD3 R3, R0, 0xffffffe, RZ ;  /* 0x0ffffffe00037810 */ /* 0x001fe20007ffe0ff */
[----:B------:R-:W-:-:S05]  /*0340*/  IMAD.MOV R0, RZ, RZ, -R4 ;  /* 0x000000ffff007224 */ /* 0x000fca00078e0a04 */
[----:B------:R-:W0:Y:S02]  /*0350*/  F2I.FTZ.U32.TRUNC.NTZ R3, R3 ;  /* 0x0000000300037305 */ /* 0x000e24000021f000 */
[----:B0-----:R-:W-:-:S04]  /*0360*/  IMAD.MOV R9, RZ, RZ, -R3 ;  /* 0x000000ffff097224 */ /* 0x001fc800078e0a03 */
[----:B------:R-:W-:Y:S01]  /*0370*/  IMAD.MOV.U32 R2, RZ, RZ, R9 ;  /* 0x000000ffff027224 */ /* 0x000fe200078e0009 */
[----:B------:R-:W-:-:S03]  /*0380*/  IABS R9, R11 ;  /* 0x0000000b00097213 */ /* 0x000fc60000000000 */
[----:B------:R-:W-:Y:S02]  /*0390*/  IMAD R5, R2, R7, RZ ;  /* 0x0000000702057224 */ /* 0x000fe400078e02ff */
[----:B------:R-:W-:-:S04]  /*03a0*/  IMAD.MOV.U32 R2, RZ, RZ, RZ ;  /* 0x000000ffff027224 */ /* 0x000fc800078e00ff */
[----:B------:R-:W-:-:S04]  /*03b0*/  IMAD.HI.U32 R2, R3, R5, R2 ;  /* 0x0000000503027227 */ /* 0x000fc800078e0002 */
[----:B------:R-:W-:Y:S02]  /*03c0*/  IMAD.MOV.U32 R5, RZ, RZ, c[0x0][0x180] ;  /* 0x00006000ff057624 */ /* 0x000fe400078e00ff */
[----:B------:R-:W-:-:S03]  /*03d0*/  IMAD.HI.U32 R2, R2, R9, RZ ;  /* 0x0000000902027227 */ /* 0x000fc600078e00ff */
[----:B------:R-:W-:Y:S01]  /*03e0*/  IADD3 R5, R5, 0x7f, RZ ;  /* 0x0000007f05057810 */ /* 0x000fe20007ffe0ff */
[----:B------:R-:W-:-:S05]  /*03f0*/  IMAD R0, R2, R0, R9 ;  /* 0x0000000002007224 */ /* 0x000fca00078e0209 */
[----:B------:R-:W-:-:S13]  /*0400*/  ISETP.GT.U32.AND P1, PT, R7, R0, PT ;  /* 0x000000000700720c */ /* 0x000fda0003f24070 */
[----:B------:R-:W-:Y:S01]  /*0410*/  @!P1 IMAD.IADD R0, R0, 0x1, -R7 ;  /* 0x0000000100009824 */ /* 0x000fe200078e0a07 */
[----:B------:R-:W-:Y:S02]  /*0420*/  @!P1 IADD3 R2, R2, 0x1, RZ ;  /* 0x0000000102029810 */ /* 0x000fe40007ffe0ff */
[----:B------:R-:W-:Y:S02]  /*0430*/  ISETP.NE.AND P1, PT, R8, RZ, PT ;  /* 0x000000ff0800720c */ /* 0x000fe40003f25270 */
[----:B------:R-:W-:Y:S02]  /*0440*/  ISETP.GE.U32.AND P0, PT, R0, R7, PT ;  /* 0x000000070000720c */ /* 0x000fe40003f06070 */
[----:B------:R-:W-:-:S04]  /*0450*/  LOP3.LUT R0, R11, R8, RZ, 0x3c, !PT ;  /* 0x000000080b007212 */ /* 0x000fc800078e3cff */
[----:B------:R-:W-:Y:S02]  /*0460*/  ISETP.GE.AND P2, PT, R0, RZ, PT ;  /* 0x000000ff0000720c */ /* 0x000fe40003f46270 */
[----:B-1----:R-:W-:-:S04]  /*0470*/  SHF.R.U32.HI R0, RZ, 0x8, R56 ;  /* 0x00000008ff007819 */ /* 0x002fc80000011638 */
[----:B------:R-:W-:Y:S02]  /*0480*/  SGXT.U32 R0, R0, 0x1 ;  /* 0x000000010000781a */ /* 0x000fe40000000000 */
[----:B------:R-:W-:Y:S02]  /*0490*/  @P0 IADD3 R2, R2, 0x1, RZ ;  /* 0x0000000102020810 */ /* 0x000fe40007ffe0ff */
[----:B------:R-:W-:Y:S02]  /*04a0*/  ISETP.GT.AND P0, PT, R5, 0x7f, PT ;  /* 0x0000007f0500780c */ /* 0x000fe40003f04270 */
[C---:B------:R-:W-:Y:S01]  /*04b0*/  LOP3.LUT R34, R0.reuse, 0x2, RZ, 0xfc, !PT ;  /* 0x0000000200227812 */ /* 0x040fe200078efcff */
[----:B------:R-:W-:Y:S01]  /*04c0*/  @!P2 IMAD.MOV R2, RZ, RZ, -R2 ;  /* 0x000000ffff02a224 */ /* 0x000fe200078e0a02 */
[----:B------:R-:W-:Y:S02]  /*04d0*/  @!P1 LOP3.LUT R2, RZ, R8, RZ, 0x33, !PT ;  /* 0x00000008ff029212 */ /* 0x000fe400078e33ff */
[----:B------:R-:W-:-:S02]  /*04e0*/  LOP3.LUT R36, R0, 0x4, RZ, 0xfc, !PT ;  /* 0x0000000400247812 */ /* 0x000fc400078efcff */
[C---:B------:R-:W-:Y:S01]  /*04f0*/  LOP3.LUT R38, R0.reuse, 0x6, RZ, 0xfc, !PT ;  /* 0x0000000600267812 */ /* 0x040fe200078efcff */
[----:B------:R-:W-:Y:S01]  /*0500*/  IMAD.MOV R3, RZ, RZ, -R2 ;  /* 0x000000ffff037224 */ /* 0x000fe200078e0a02 */
[----:B------:R-:W-:Y:S01]  /*0510*/  LOP3.LUT R44, R0, 0x8, RZ, 0xfc, !PT ;  /* 0x00000008002c7812 */ /* 0x000fe200078efcff */
[----:B------:R-:W-:Y:S01]  /*0520*/  IMAD.SHL.U32 R12, R2, 0x40, RZ ;  /* 0x00000040020c7824 */ /* 0x000fe200078e00ff */
[----:B------:R-:W-:Y:S01]  /*0530*/  LOP3.LUT R45, R0, 0xa, RZ, 0xfc, !PT ;  /* 0x0000000a002d7812 */ /* 0x000fe200078efcff */
[----:B------:R-:W-:Y:S01]  /*0540*/  IMAD R3, R8, R3, R11 ;  /* 0x0000000308037224 */ /* 0x000fe200078e020b */
[----:B------:R-:W-:Y:S02]  /*0550*/  LOP3.LUT R8, R56, 0xff, RZ, 0xc0, !PT ;  /* 0x000000ff38087812 */ /* 0x000fe400078ec0ff */
[----:B------:R0:W-:Y:S01]  /*0560*/  STL [R1+0x74], R12 ;  /* 0x0000740c01007387 */ /* 0x0001e20000100800 */
[----:B------:R-:W-:Y:S01]  /*0570*/  IMAD.IADD R3, R6, 0x1, R3 ;  /* 0x0000000106037824 */ /* 0x000fe200078e0203 */
[----:B------:R-:W-:-:S02]  /*0580*/  LOP3.LUT R46, R0, 0xc, RZ, 0xfc, !PT ;  /* 0x0000000c002e7812 */ /* 0x000fc400078efcff */
[C---:B------:R-:W-:Y:S01]  /*0590*/  LOP3.LUT R47, R0.reuse, 0xe, RZ, 0xfc, !PT ;  /* 0x0000000e002f7812 */ /* 0x040fe200078efcff */
[----:B------:R-:W-:Y:S01]  /*05a0*/  IMAD R57, R3, 0x100, R8 ;  /* 0x0000010003397824 */ /* 0x000fe200078e0208 */
[C---:B------:R-:W-:Y:S02]  /*05b0*/  LOP3.LUT R48, R0.reuse, 0x10, RZ, 0xfc, !PT ;  /* 0x0000001000307812 */ /* 0x040fe400078efcff */
[C---:B------:R-:W-:Y:S02]  /*05c0*/  LOP3.LUT R49, R0.reuse, 0x12, RZ, 0xfc, !PT ;  /* 0x0000001200317812 */ /* 0x040fe400078efcff */
[----:B------:R0:W-:Y:S01]  /*05d0*/  STL [R1+0x7c], R57 ;  /* 0x00007c3901007387 */ /* 0x0001e20000100800 */
[C---:B------:R-:W-:Y:S02]  /*05e0*/  LOP3.LUT R50, R0.reuse, 0x14, RZ, 0xfc, !PT ;  /* 0x0000001400327812 */ /* 0x040fe400078efcff */
[C---:B------:R-:W-:Y:S02]  /*05f0*/  LOP3.LUT R51, R0.reuse, 0x16, RZ, 0xfc, !PT ;  /* 0x0000001600337812 */ /* 0x040fe400078efcff */
[----:B------:R-:W-:-:S02]  /*0600*/  LOP3.LUT R52, R0, 0x18, RZ, 0xfc, !PT ;  /* 0x0000001800347812 */ /* 0x000fc400078efcff */
[C---:B------:R-:W-:Y:S02]  /*0610*/  LOP3.LUT R53, R0.reuse, 0x1a, RZ, 0xfc, !PT ;  /* 0x0000001a00357812 */ /* 0x040fe400078efcff */
[C---:B------:R-:W-:Y:S02]  /*0620*/  LOP3.LUT R54, R0.reuse, 0x1c, RZ, 0xfc, !PT ;  /* 0x0000001c00367812 */ /* 0x040fe400078efcff */
[C---:B------:R-:W-:Y:S02]  /*0630*/  LOP3.LUT R55, R0.reuse, 0x1e, RZ, 0xfc, !PT ;  /* 0x0000001e00377812 */ /* 0x040fe400078efcff */
        /* <DEDUP_REMOVED lines=15> */
[----:B------:R-:W-:Y:S01]  /*0730*/  LOP3.LUT R97, R0, 0x3e, RZ, 0xfc, !PT ;  /* 0x0000003e00617812 */ /* 0x000fe200078efcff */
[----:B------:R-:W-:Y:S05]  /*0740*/  @P0 BRA `(.L_x_0) ;  /* 0x000000b000000947 */ /* 0x000fea0003800000 */
[----:B0-----:R-:W-:Y:S01]  /*0750*/  IMAD.SHL.U32 R2, R56, 0x2, RZ ;  /* 0x0000000238027824 */ /* 0x001fe200078e00ff */
[----:B------:R-:W-:Y:S01]  /*0760*/  CS2R R40, SRZ ;  /* 0x0000000000287805 */ /* 0x000fe2000001ff00 */
[----:B------:R-:W-:Y:S01]  /*0770*/  CS2R R8, SRZ ;  /* 0x0000000000087805 */ /* 0x000fe2000001ff00 */
[----:B------:R-:W-:Y:S01]  /*0780*/  CS2R R28, SRZ ;  /* 0x00000000001c7805 */ /* 0x000fe2000001ff00 */
[----:B------:R-:W-:Y:S01]  /*0790*/  CS2R R6, SRZ ;  /* 0x0000000000067805 */ /* 0x000fe2000001ff00 */
[----:B------:R0:W-:Y:S01]  /*07a0*/  STL [R1+0x78], R2 ;  /* 0x0000780201007387 */ /* 0x0001e20000100800 */
[----:B------:R-:W-:Y:S01]  /*07b0*/  CS2R R42, SRZ ;  /* 0x00000000002a7805 */ /* 0x000fe2000001ff00 */
[----:B------:R-:W-:Y:S01]  /*07c0*/  CS2R R4, SRZ ;  /* 0x0000000000047805 */ /* 0x000fe2000001ff00 */
[----:B------:R-:W-:Y:S01]  /*07d0*/  CS2R R30, SRZ ;  /* 0x00000000001e7805 */ /* 0x000fe2000001ff00 */
[----:B0-----:R-:W-:Y:S01]  /*07e0*/  CS2R R2, SRZ ;  /* 0x0000000000027805 */ /* 0x001fe2000001ff00 */
[----:B------:R-:W-:Y:S05]  /*07f0*/  BRA `(.L_x_1) ;  /* 0x00004d8000007947 */ /* 0x000fea0003800000 */
.L_x_0:
[----:B0-----:R-:W-:Y:S01]  /*0800*/  IABS R4, c[0x0][0x17c] ;  /* 0x00005f0000047a13 */ /* 0x001fe20000000000 */
[----:B------:R-:W-:Y:S01]  /*0810*/  IMAD.SHL.U32 R59, R56, 0x2, RZ ;  /* 0x00000002383b7824 */ /* 0x000fe200078e00ff */
[----:B------:R-:W-:Y:S01]  /*0820*/  IABS R6, c[0x0][0x178] ;  /* 0x00005e0000067a13 */ /* 0x000fe20000000000 */
[----:B------:R-:W-:Y:S01]  /*0830*/  CS2R R40, SRZ ;  /* 0x0000000000287805 */ /* 0x000fe2000001ff00 */
[----:B------:R-:W0:Y:S01]  /*0840*/  I2F.RP R11, R4 ;  /* 0x00000004000b7306 */ /* 0x000e220000209400 */
[----:B------:R-:W-:Y:S01]  /*0850*/  SHF.R.U32.HI R7, RZ, 0x7, R56 ;  /* 0x00000007ff077819 */ /* 0x000fe20000011638 */
[----:B------:R-:W-:Y:S01]  /*0860*/  STL [R1+0x78], R59 ;  /* 0x0000783b01007387 */ /* 0x000fe20000100800 */
[----:B------:R-:W-:Y:S01]  /*0870*/  SHF.R.S32.HI R2, RZ, 0x1f, R5 ;  /* 0x0000001fff027819 */ /* 0x000fe20000011405 */
[----:B------:R-:W-:Y:S01]  /*0880*/  CS2R R42, SRZ ;  /* 0x00000000002a7805 */ /* 0x000fe2000001ff00 */
[----:B------:R-:W-:-:S02]  /*0890*/  SGXT.U32 R7, R7, 0x2 ;  /* 0x000000020707781a */ /* 0x000fc40000000000 */
[----:B------:R-:W-:Y:S01]  /*08a0*/  LEA.HI R5, R2, R5, RZ, 0x7 ;  /* 0x0000000502057211 */ /* 0x000fe200078f38ff */
[----:B------:R-:W1:Y:S01]  /*08b0*/  I2F.RP R10, R6 ;  /* 0x00000006000a7306 */ /* 0x000e620000209400 */
[----:B------:R-:W-:Y:S01]  /*08c0*/  LOP3.LUT R7, R12, R7, RZ, 0xfc, !PT ;  /* 0x000000070c077212 */ /* 0x000fe200078efcff */
[----:B------:R-:W-:Y:S01]  /*08d0*/  IMAD.MOV.U32 R2, RZ, RZ, RZ ;  /* 0x000000ffff027224 */ /* 0x000fe200078e00ff */
[----:B------:R-:W-:Y:S02]  /*08e0*/  LOP3.LUT P0, RZ, R56, 0x100, RZ, 0xc0, !PT ;  /* 0x0000010038ff7812 */ /* 0x000fe4000780c0ff */
[C---:B------:R-:W-:Y:S02]  /*08f0*/  LOP3.LUT R24, R7.reuse, 0x28, RZ, 0xfc, !PT ;  /* 0x0000002807187812 */ /* 0x040fe400078efcff */
[----:B------:R-:W-:Y:S01]  /*0900*/  LOP3.LUT R26, R7, 0x24, RZ, 0xfc, !PT ;  /* 0x00000024071a7812 */ /* 0x000fe200078efcff */
[----:B0-----:R-:W0:Y:S01]  /*0910*/  MUFU.RCP R11, R11 ;  /* 0x0000000b000b7308 */ /* 0x001e220000001000 */
[----:B------:R-:W-:-:S02]  /*0920*/  IABS R20, R24 ;  /* 0x0000001800147213 */ /* 0x000fc40000000000 */
[----:B------:R-:W-:Y:S02]  /*0930*/  IABS R22, R26 ;  /* 0x0000001a00167213 */ /* 0x000fe40000000000 */
[C---:B------:R-:W-:Y:S02]  /*0940*/  LOP3.LUT R28, R7.reuse, 0x1c, RZ, 0xfc, !PT ;  /* 0x0000001c071c7812 */ /* 0x040fe400078efcff */
[C---:B------:R-:W-:Y:S01]  /*0950*/  LOP3.LUT R30, R7.reuse, 0x8, RZ, 0xfc, !PT ;  /* 0x00000008071e7812 */ /* 0x040fe200078efcff */
[----:B-1----:R-:W1:Y:S01]  /*0960*/  MUFU.RCP R10, R10 ;  /* 0x0000000a000a7308 */ /* 0x002e620000001000 */
[----:B------:R-:W-:Y:S02]  /*0970*/  IABS R25, R28 ;  /* 0x0000001c00197213 */ /* 0x000fe40000000000 */
[----:B------:R-:W-:Y:S02]  /*0980*/  LOP3.LUT R32, R7, 0x4, RZ, 0xfc, !PT ;  /* 0x0000000407207812 */ /* 0x000fe400078efcff */
[----:B------:R-:W-:-:S02]  /*0990*/  IABS R39, R7 ;  /* 0x0000000700277213 */ /* 0x000fc40000000000 */
[----:B------:R-:W-:Y:S02]  /*09a0*/  IABS R35, R30 ;  /* 0x0000001e00237213 */ /* 0x000fe40000000000 */
[----:B0-----:R-:W-:Y:S02]  /*09b0*/  IADD3 R3, R11, 0xffffffe, RZ ;  /* 0x0ffffffe0b037810 */ /* 0x001fe40007ffe0ff */
[C---:B------:R-:W-:Y:S02]  /*09c0*/  LOP3.LUT R11, R7.reuse, 0x38, RZ, 0xfc, !PT ;  /* 0x00000038070b7812 */ /* 0x040fe400078efcff */
[----:B------:R-:W-:Y:S02]  /*09d0*/  IABS R37, R32 ;  /* 0x0000002000257213 */ /* 0x000fe40000000000 */
[----:B------:R-:W0:Y:S01]  /*09e0*/  F2I.FTZ.U32.TRUNC.NTZ R3, R3 ;  /* 0x0000000300037305 */ /* 0x000e22000021f000 */
[----:B-1----:R-:W-:Y:S02]  /*09f0*/  IADD3 R9, R10, 0xffffffe, RZ ;  /* 0x0ffffffe0a097810 */ /* 0x002fe40007ffe0ff */
[----:B------:R-:W-:-:S02]  /*0a00*/  LOP3.LUT R10, R7, 0x3c, RZ, 0xfc, !PT ;  /* 0x0000003c070a7812 */ /* 0x000fc400078efcff */
[----:B------:R-:W-:Y:S02]  /*0a10*/  IABS R16, R11 ;  /* 0x0000000b00107213 */ /* 0x000fe40000000000 */
[----:B------:R-:W-:Y:S01]  /*0a20*/  IABS R14, R10 ;  /* 0x0000000a000e7213 */ /* 0x000fe20000000000 */
[----:B------:R-:W1:Y:S01]  /*0a30*/  F2I.FTZ.U32.TRUNC.NTZ R9, R9 ;  /* 0x0000000900097305 */ /* 0x000e62000021f000 */
[----:B------:R-:W-:Y:S02]  /*0a40*/  ISETP.GE.AND P3, PT, R10, RZ, PT ;  /* 0x000000ff0a00720c */ /* 0x000fe40003f66270 */
[----:B------:R-:W-:Y:S02]  /*0a50*/  LOP3.LUT R10, R7, 0x34, RZ, 0xfc, !PT ;  /* 0x00000034070a7812 */ /* 0x000fe400078efcff */
[----:B------:R-:W-:Y:S02]  /*0a60*/  ISETP.GE.AND P4, PT, R11, RZ, PT ;  /* 0x000000ff0b00720c */ /* 0x000fe40003f86270 */
[----:B------:R-:W-:Y:S01]  /*0a70*/  IABS R75, R57 ;  /* 0x00000039004b7213 */ /* 0x000fe20000000000 */
[----:B0-----:R-:W-:Y:S01]  /*0a80*/  IMAD.MOV R13, RZ, RZ, -R3 ;  /* 0x000000ffff0d7224 */ /* 0x001fe200078e0a03 */
[----:B------:R-:W-:-:S02]  /*0a90*/  LOP3.LUT R108, RZ, c[0x0][0x17c], RZ, 0x33, !PT ;  /* 0x00005f00ff6c7a12 */ /* 0x000fc400078e33ff */
[C---:B------:R-:W-:Y:S01]  /*0aa0*/  LOP3.LUT R80, R0.reuse, 0x7c, RZ, 0xfc, !PT ;  /* 0x0000007c00507812 */ /* 0x040fe200078efcff */
[----:B------:R-:W-:Y:S01]  /*0ab0*/  IMAD R13, R13, R4, RZ ;  /* 0x000000040d0d7224 */ /* 0x000fe200078e02ff */
[C---:B------:R-:W-:Y:S02]  /*0ac0*/  LOP3.LUT R81, R0.reuse, 0x7e, RZ, 0xfc, !PT ;  /* 0x0000007e00517812 */ /* 0x040fe400078efcff */
[----:B------:R-:W-:Y:S01]  /*0ad0*/  LOP3.LUT R77, R0, 0x76, RZ, 0xfc, !PT ;  /* 0x00000076004d7812 */ /* 0x000fe200078efcff */
[----:B------:R-:W-:Y:S01]  /*0ae0*/  IMAD.HI.U32 R3, R3, R13, R2 ;  /* 0x0000000d03037227 */ /* 0x000fe200078e0002 */
[----:B------:R-:W-:Y:S02]  /*0af0*/  SEL R13, RZ, 0x210, !P0 ;  /* 0x00000210ff0d7807 */ /* 0x000fe40004000000 */
[----:B------:R-:W-:Y:S01]  /*0b00*/  ISETP.GE.AND P0, PT, R10, RZ, PT ;  /* 0x000000ff0a00720c */ /* 0x000fe20003f06270 */
[----:B------:R-:W-:Y:S01]  /*0b10*/  IMAD.SHL.U32 R2, R8, 0x2, RZ ;  /* 0x0000000208027824 */ /* 0x000fe200078e00ff */
[C---:B------:R-:W-:Y:S01]  /*0b20*/  LOP3.LUT R78, R0.reuse, 0x78, RZ, 0xfc, !PT ;  /* 0x00000078004e7812 */ /* 0x040fe200078efcff */
[----:B-1----:R-:W-:Y:S01]  /*0b30*/  IMAD.MOV R15, RZ, RZ, -R9 ;  /* 0x000000ffff0f7224 */ /* 0x002fe200078e0a09 */
[----:B------:R-:W-:Y:S01]  /*0b40*/  LOP3.LUT R73, R0, 0x70, RZ, 0xfc, !PT ;  /* 0x0000007000497812 */ /* 0x000fe200078efcff */
[----:B------:R-:W-:Y:S01]  /*0b50*/  IMAD.HI.U32 R8, R3, R14, RZ ;  /* 0x0000000e03087227 */ /* 0x000fe200078e00ff */
[----:B------:R-:W-:-:S02]  /*0b60*/  LOP3.LUT R2, R13, R2, RZ, 0x3c, !PT ;  /* 0x000000020d027212 */ /* 0x000fc400078e3cff */
[C---:B------:R-:W-:Y:S01]  /*0b70*/  LOP3.LUT R74, R0.reuse, 0x72, RZ, 0xfc, !PT ;  /* 0x00000072004a7812 */ /* 0x040fe200078efcff */
[----:B------:R-:W-:Y:S01]  /*0b80*/  IMAD R13, R15, R6, RZ ;  /* 0x000000060f0d7224 */ /* 0x000fe200078e02ff */
[C---:B------:R-:W-:Y:S01]  /*0b90*/  LOP3.LUT R70, R0.reuse, 0x6a, RZ, 0xfc, !PT ;  /* 0x0000006a00467812 */ /* 0x040fe200078efcff */
[----:B------:R-:W-:Y:S01]  /*0ba0*/  IMAD.MOV R15, RZ, RZ, -R8 ;  /* 0x000000ffff0f7224 */ /* 0x000fe200078e0a08 */
[C---:B------:R-:W-:Y:S01]  /*0bb0*/  LOP3.LUT R71, R0.reuse, 0x6c, RZ, 0xfc, !PT ;  /* 0x0000006c00477812 */ /* 0x040fe200078efcff */
[----:B------:R-:W-:Y:S01]  /*0bc0*/  IMAD.MOV.U32 R8, RZ, RZ, RZ ;  /* 0x000000ffff087224 */ /* 0x000fe200078e00ff */
[C---:B------:R-:W-:Y:S01]  /*0bd0*/  LOP3.LUT R67, R0.reuse, 0x64, RZ, 0xfc, !PT ;  /* 0x0000006400437812 */ /* 0x040fe200078efcff */
[----:B------:R-:W-:Y:S01]  /*0be0*/  IMAD.HI.U32 R12, R3, R16, RZ ;  /* 0x00000010030c7227 */ /* 0x000fe200078e00ff */
[C---:B------:R-:W-:Y:S02]  /*0bf0*/  LOP3.LUT R68, R0.reuse, 0x66, RZ, 0xfc, !PT ;  /* 0x0000006600447812 */ /* 0x040fe400078efcff */
[----:B------:R-:W-:Y:S01]  /*0c00*/  LOP3.LUT R64, R0, 0x5e, RZ, 0xfc, !PT ;  /* 0x0000005e00407812 */ /* 0x000fe200078efcff */
[----:B------:R-:W-:Y:S01]  /*0c10*/  IMAD.HI.U32 R8, R9, R13, R8 ;  /* 0x0000000d09087227 */ /* 0x000fe200078e0008 */
[----:B------:R-:W-:-:S02]  /*0c20*/  LOP3.LUT R13, R7, 0x2c, RZ, 0xfc, !PT ;  /* 0x0000002c070d7812 */ /* 0x000fc400078efcff */
[----:B------:R-:W-:Y:S01]  /*0c30*/  LOP3.LUT R65, R0, 0x60, RZ, 0xfc, !PT ;  /* 0x0000006000417812 */ /* 0x000fe200078efcff */
[----:B------:R-:W-:Y:S01]  /*0c40*/  IMAD R9, R4, R15, R14 ;  /* 0x0000000f04097224 */ /* 0x000fe200078e020e */
[----:B------:R-:W-:Y:S01]  /*0c50*/  IABS R14, R10 ;  /* 0x0000000a000e7213 */ /* 0x000fe20000000000 */
[----:B------:R-:W-:Y:S01]  /*0c60*/  IMAD.MOV R17, RZ, RZ, -R12 ;  /* 0x000000ffff117224 */ /* 0x000fe200078e0a0c */
[----:B------:R-:W-:Y:S01]  /*0c70*/  IABS R18, R13 ;  /* 0x0000000d00127213 */ /* 0x000fe20000000000 */
[----:B------:R-:W-:Y:S01]  /*0c80*/  IMAD.HI.U32 R8, R8, R75, RZ ;  /* 0x0000004b08087227 */ /* 0x000fe200078e00ff */
[C---:B------:R-:W-:Y:S02]  /*0c90*/  ISETP.GT.U32.AND P1, PT, R4.reuse, R9, PT ;  /* 0x000000090400720c */ /* 0x040fe40003f24070 */
[----:B------:R-:W-:Y:S01]  /*0ca0*/  ISETP.GE.AND P5, PT, R13, RZ, PT ;  /* 0x000000ff0d00720c */ /* 0x000fe20003fa6270 */
[----:B------:R-:W-:Y:S01]  /*0cb0*/  IMAD R11, R4, R17, R16 ;  /* 0x00000011040b7224 */ /* 0x000fe200078e0210 */
[----:B------:R-:W-:Y:S01]  /*0cc0*/  LOP3.LUT R12, R7, 0x30, RZ, 0xfc, !PT ;  /* 0x00000030070c7812 */ /* 0x000fe200078efcff */
[----:B------:R-:W-:Y:S01]  /*0cd0*/  IMAD.HI.U32 R10, R3, R14, RZ ;  /* 0x0000000e030a7227 */ /* 0x000fe200078e00ff */
[----:B------:R-:W-:-:S02]  /*0ce0*/  LOP3.LUT R61, R0, 0x58, RZ, 0xfc, !PT ;  /* 0x00000058003d7812 */ /* 0x000fc400078efcff */
[----:B------:R-:W-:Y:S01]  /*0cf0*/  ISETP.GT.U32.AND P6, PT, R4, R11, PT ;  /* 0x0000000b0400720c */ /* 0x000fe20003fc4070 */
[----:B------:R-:W-:Y:S01]  /*0d00*/  IMAD.HI.U32 R13, R3, R18, RZ ;  /* 0x00000012030d7227 */ /* 0x000fe200078e00ff */
[----:B------:R-:W-:Y:S02]  /*0d10*/  IABS R16, R12 ;  /* 0x0000000c00107213 */ /* 0x000fe40000000000 */
[----:B------:R-:W-:Y:S01]  /*0d20*/  ISETP.GE.AND P2, PT, R12, RZ, PT ;  /* 0x000000ff0c00720c */ /* 0x000fe20003f46270 */
[----:B------:R-:W-:Y:S01]  /*0d30*/  @!P1 IMAD.IADD R9, R9, 0x1, -R4 ;  /* 0x0000000109099824 */ /* 0x000fe200078e0a04 */
[C---:B------:R-:W-:Y:S01]  /*0d40*/  LOP3.LUT R62, R0.reuse, 0x5a, RZ, 0xfc, !PT ;  /* 0x0000005a003e7812 */ /* 0x040fe200078efcff */
[----:B------:R-:W-:Y:S01]  /*0d50*/  IMAD.MOV R15, RZ, RZ, -R10 ;  /* 0x000000ffff0f7224 */ /* 0x000fe200078e0a0a */
[----:B------:R-:W-:Y:S01]  /*0d60*/  LOP3.LUT R60, R0, 0x56, RZ, 0xfc, !PT ;  /* 0x00000056003c7812 */ /* 0x000fe200078efcff */
[----:B------:R-:W-:Y:S01]  /*0d70*/  IMAD.MOV R19, RZ, RZ, -R13 ;  /* 0x000000ffff137224 */ /* 0x000fe200078e0a0d */
[C---:B------:R-:W-:Y:S01]  /*0d80*/  ISETP.GT.U32.AND P1, PT, R4.reuse, R9, PT ;  /* 0x000000090400720c */ /* 0x040fe20003f24070 */
[----:B------:R-:W-:Y:S01]  /*0d90*/  IMAD R13, R4, R15, R14 ;  /* 0x0000000f040d7224 */ /* 0x000fe200078e020e */
[C---:B------:R-:W-:Y:S01]  /*0da0*/  LOP3.LUT R58, R0.reuse, 0x54, RZ, 0xfc, !PT ;  /* 0x00000054003a7812 */ /* 0x040fe200078efcff */
[----:B------:R-:W-:Y:S01]  /*0db0*/  @!P6 IMAD.IADD R11, R11, 0x1, -R4 ;  /* 0x000000010b0be824 */ /* 0x000fe200078e0a04 */
[C---:B------:R-:W-:Y:S01]  /*0dc0*/  LOP3.LUT R63, R0.reuse, 0x5c, RZ, 0xfc, !PT ;  /* 0x0000005c003f7812 */ /* 0x040fe200078efcff */
[----:B------:R-:W-:Y:S01]  /*0dd0*/  IMAD.HI.U32 R12, R3, R16, RZ ;  /* 0x00000010030c7227 */ /* 0x000fe200078e00ff */
[----:B------:R-:W-:-:S02]  /*0de0*/  LOP3.LUT R66, R0, 0x62, RZ, 0xfc, !PT ;  /* 0x0000006200427812 */ /* 0x000fc400078efcff */
[----:B------:R-:W-:Y:S01]  /*0df0*/  ISETP.GT.U32.AND P6, PT, R4, R11, PT ;  /* 0x0000000b0400720c */ /* 0x000fe20003fc4070 */
[----:B------:R-:W-:Y:S01]  /*0e00*/  IMAD.MOV R17, RZ, RZ, -R12 ;  /* 0x000000ffff117224 */ /* 0x000fe200078e0a0c */
[C---:B------:R-:W-:Y:S01]  /*0e10*/  LOP3.LUT R69, R0.reuse, 0x68, RZ, 0xfc, !PT ;  /* 0x0000006800457812 */ /* 0x040fe200078efcff */
[----:B------:R-:W-:Y:S01]  /*0e20*/  IMAD.HI.U32 R10, R3, R20, RZ ;  /* 0x00000014030a7227 */ /* 0x000fe200078e00ff */
[C---:B------:R-:W-:Y:S02]  /*0e30*/  LOP3.LUT R72, R0.reuse, 0x6e, RZ, 0xfc, !PT ;  /* 0x0000006e00487812 */ /* 0x040fe400078efcff */
[----:B------:R-:W-:Y:S01]  /*0e40*/  LOP3.LUT R76, R0, 0x74, RZ, 0xfc, !PT ;  /* 0x00000074004c7812 */ /* 0x000fe200078efcff */
[----:B------:R-:W-:Y:S01]  /*0e50*/  @!P1 IMAD.IADD R9, R9, 0x1, -R4 ;  /* 0x0000000109099824 */ /* 0x000fe200078e0a04 */
[C---:B------:R-:W-:Y:S01]  /*0e60*/  ISETP.GT.U32.AND P1, PT, R4.reuse, R13, PT ;  /* 0x0000000d0400720c */ /* 0x040fe20003f24070 */
[----:B------:R-:W-:Y:S01]  /*0e70*/  IMAD R15, R4, R17, R16 ;  /* 0x00000011040f7224 */ /* 0x000fe200078e0210 */
[C---:B------:R-:W-:Y:S01]  /*0e80*/  LOP3.LUT R16, R7.reuse, 0x14, RZ, 0xfc, !PT ;  /* 0x0000001407107812 */ /* 0x040fe200078efcff */
[----:B------:R-:W-:Y:S01]  /*0e90*/  IMAD.MOV R21, RZ, RZ, -R10 ;  /* 0x000000ffff157224 */ /* 0x000fe200078e0a0a */
[----:B------:R-:W-:Y:S01]  /*0ea0*/  LOP3.LUT R79, R0, 0x7a, RZ, 0xfc, !PT ;  /* 0x0000007a004f7812 */ /* 0x000fe200078efcff */
[C---:B------:R-:W-:Y:S01]  /*0eb0*/  IMAD R17, R4.reuse, R19, R18 ;  /* 0x0000001304117224 */ /* 0x040fe200078e0212 */
[----:B------:R-:W-:Y:S01]  /*0ec0*/  LOP3.LUT R18, R7, 0x10, RZ, 0xfc, !PT ;  /* 0x0000001007127812 */ /* 0x000fe200078efcff */
[----:B------:R-:W-:Y:S01]  /*0ed0*/  @!P6 IMAD.IADD R11, R11, 0x1, -R4 ;  /* 0x000000010b0be824 */ /* 0x000fe200078e0a04 */
[C---:B------:R-:W-:Y:S01]  /*0ee0*/  ISETP.GT.U32.AND P6, PT, R4.reuse, R15, PT ;  /* 0x0000000f0400720c */ /* 0x040fe20003fc4070 */
[C---:B------:R-:W-:Y:S01]  /*0ef0*/  IMAD R19, R4.reuse, R21, R20 ;  /* 0x0000001504137224 */ /* 0x040fe200078e0214 */
[----:B------:R-:W-:Y:S01]  /*0f00*/  LOP3.LUT R20, R7, 0x20, RZ, 0xfc, !PT ;  /* 0x0000002007147812 */ /* 0x000fe200078efcff */
[----:B------:R-:W-:Y:S01]  /*0f10*/  @!P4 IMAD.MOV R11, RZ, RZ, -R11 ;  /* 0x000000ffff0bc224 */ /* 0x000fe200078e0a0b */
[----:B------:R-:W-:Y:S01]  /*0f20*/  ISETP.GT.U32.AND P4, PT, R4, R17, PT ;  /* 0x000000110400720c */ /* 0x000fe20003f84070 */
[----:B------:R-:W-:Y:S01]  /*0f30*/  @!P1 IMAD.IADD R13, R13, 0x1, -R4 ;  /* 0x000000010d0d9824 */ /* 0x000fe200078e0a04 */
[----:B------:R-:W-:Y:S01]  /*0f40*/  IABS R31, R18 ;  /* 0x00000012001f7213 */ /* 0x000fe20000000000 */
[----:B------:R-:W-:Y:S01]  /*0f50*/  IMAD.HI.U32 R12, R3, R22, RZ ;  /* 0x00000016030c7227 */ /* 0x000fe200078e00ff */
[----:B------:R-:W-:-:S02]  /*0f60*/  IABS R29, R16 ;  /* 0x00000010001d7213 */ /* 0x000fc40000000000 */
[C---:B------:R-:W-:Y:S01]  /*0f70*/  ISETP.GT.U32.AND P1, PT, R4.reuse, R13, PT ;  /* 0x0000000d0400720c */ /* 0x040fe20003f24070 */
[----:B------:R-:W-:Y:S02]  /*0f80*/  IMAD.MOV R23, RZ, RZ, -R12 ;  /* 0x000000ffff177224 */ /* 0x000fe400078e0a0c */
[----:B------:R-:W-:Y:S02]  /*0f90*/  @!P6 IMAD.IADD R15, R15, 0x1, -R4 ;  /* 0x000000010f0fe824 */ /* 0x000fe400078e0a04 */
[C---:B------:R-:W-:Y:S01]  /*0fa0*/  IMAD R21, R4.reuse, R23, R22 ;  /* 0x0000001704157224 */ /* 0x040fe200078e0216 */
[----:B------:R-:W-:Y:S01]  /*0fb0*/  IABS R23, R20 ;  /* 0x0000001400177213 */ /* 0x000fe20000000000 */
[----:B------:R-:W-:Y:S01]  /*0fc0*/  @!P4 IMAD.IADD R17, R17, 0x1, -R4 ;  /* 0x000000011111c824 */ /* 0x000fe200078e0a04 */
[----:B------:R-:W-:Y:S01]  /*0fd0*/  LOP3.LUT R22, R7, 0x18, RZ, 0xfc, !PT ;  /* 0x0000001807167812 */ /* 0x000fe200078efcff */
[----:B------:R-:W-:Y:S01]  /*0fe0*/  IMAD.HI.U32 R12, R3, R25, RZ ;  /* 0x00000019030c7227 */ /* 0x000fe200078e00ff */
[----:B------:R-:W-:-:S02]  /*0ff0*/  ISETP.GT.U32.AND P6, PT, R4, R15, PT ;  /* 0x0000000f0400720c */ /* 0x000fc40003fc4070 */
[----:B------:R-:W-:Y:S01]  /*1000*/  IABS R27, R22 ;  /* 0x00000016001b7213 */ /* 0x000fe20000000000 */
[----:B------:R-:W-:Y:S01]  /*1010*/  @!P1 IMAD.IADD R13, R13, 0x1, -R4 ;  /* 0x000000010d0d9824 */ /* 0x000fe200078e0a04 */
[C---:B------:R-:W-:Y:S01]  /*1020*/  ISETP.GT.U32.AND P1, PT, R4.reuse, R19, PT ;  /* 0x000000130400720c */ /* 0x040fe20003f24070 */
[----:B------:R-:W-:Y:S01]  /*1030*/  IMAD.HI.U32 R10, R3, R23, RZ ;  /* 0x00000017030a7227 */ /* 0x000fe200078e00ff */
[----:B------:R-:W-:-:S03]  /*1040*/  ISETP.GT.U32.AND P4, PT, R4, R17, PT ;  /* 0x000000110400720c */ /* 0x000fc60003f84070 */
[----:B------:R-:W-:Y:S02]  /*1050*/  IMAD.MOV R10, RZ, RZ, -R10 ;  /* 0x000000ffff0a7224 */ /* 0x000fe400078e0a0a */
[----:B------:R-:W-:Y:S02]  /*1060*/  IMAD.MOV R12, RZ, RZ, -R12 ;  /* 0x000000ffff0c7224 */ /* 0x000fe400078e0a0c */
[----:B------:R-:W-:Y:S02]  /*1070*/  IMAD R23, R4, R10, R23 ;  /* 0x0000000a04177224 */ /* 0x000fe400078e0217 */
[----:B------:R-:W-:-:S04]  /*1080*/  IMAD.HI.U32 R14, R3, R31, RZ ;  /* 0x0000001f030e7227 */ /* 0x000fc800078e00ff */
[----:B------:R-:W-:Y:S02]  /*1090*/  @!P1 IMAD.IADD R19, R19, 0x1, -R4 ;  /* 0x0000000113139824 */ /* 0x000fe400078e0a04 */
[----:B------:R-:W-:-:S03]  /*10a0*/  IMAD.HI.U32 R10, R3, R27, RZ ;  /* 0x0000001b030a7227 */ /* 0x000fc600078e00ff */
[C---:B------:R-:W-:Y:S01]  /*10b0*/  ISETP.GT.U32.AND P1, PT, R4.reuse, R19, PT ;  /* 0x000000130400720c */ /* 0x040fe20003f24070 */
[----:B------:R-:W-:Y:S02]  /*10c0*/  IMAD R25, R4, R12, R25 ;  /* 0x0000000c04197224 */ /* 0x000fe400078e0219 */
[----:B------:R-:W-:-:S04]  /*10d0*/  IMAD.HI.U32 R12, R3, R29, RZ ;  /* 0x0000001d030c7227 */ /* 0x000fc800078e00ff */
[----:B------:R-:W-:Y:S02]  /*10e0*/  IMAD.MOV R14, RZ, RZ, -R14 ;  /* 0x000000ffff0e7224 */ /* 0x000fe400078e0a0e */
[----:B------:R-:W-:Y:S02]  /*10f0*/  IMAD.MOV R10, RZ, RZ, -R10 ;  /* 0x000000ffff0a7224 */ /* 0x000fe400078e0a0a */
[----:B------:R-:W-:Y:S02]  /*1100*/  IMAD.MOV R12, RZ, RZ, -R12 ;  /* 0x000000ffff0c7224 */ /* 0x000fe400078e0a0c */
[C---:B------:R-:W-:Y:S01]  /*1110*/  IMAD R31, R4.reuse, R14, R31 ;  /* 0x0000000e041f7224 */ /* 0x040fe200078e021f */
[----:B------:R-:W-:Y:S01]  /*1120*/  LOP3.LUT R14, R7, 0xc, RZ, 0xfc, !PT ;  /* 0x0000000c070e7812 */ /* 0x000fe200078efcff */
[C---:B------:R-:W-:Y:S02]  /*1130*/  IMAD R27, R4.reuse, R10, R27 ;  /* 0x0000000a041b7224 */ /* 0x040fe400078e021b */
[----:B------:R-:W-:Y:S01]  /*1140*/  @!P0 IMAD.MOV R13, RZ, RZ, -R13 ;  /* 0x000000ffff0d8224 */ /* 0x000fe200078e0a0d */
[C---:B------:R-:W-:Y:S01]  /*1150*/  ISETP.GT.U32.AND P0, PT, R4.reuse, R21, PT ;  /* 0x000000150400720c */ /* 0x040fe20003f04070 */
[--C-:B------:R-:W-:Y:S01]  /*1160*/  @!P6 IMAD.IADD R15, R15, 0x1, -R4.reuse ;  /* 0x000000010f0fe824 */ /* 0x100fe200078e0a04 */
[C---:B------:R-:W-:Y:S01]  /*1170*/  ISETP.GT.U32.AND P6, PT, R4.reuse, R23, PT ;  /* 0x000000170400720c */ /* 0x040fe20003fc4070 */
[--C-:B------:R-:W-:Y:S01]  /*1180*/  @!P4 IMAD.IADD R17, R17, 0x1, -R4.reuse ;  /* 0x000000011111c824 */ /* 0x100fe200078e0a04 */
[C---:B------:R-:W-:Y:S01]  /*1190*/  ISETP.GT.U32.AND P4, PT, R4.reuse, R25, PT ;  /* 0x000000190400720c */ /* 0x040fe20003f84070 */
[C---:B------:R-:W-:Y:S01]  /*11a0*/  IMAD R29, R4.reuse, R12, R29 ;  /* 0x0000000c041d7224 */ /* 0x040fe200078e021d */
[----:B------:R-:W-:Y:S01]  /*11b0*/  IABS R12, R14 ;  /* 0x0000000e000c7213 */ /* 0x000fe20000000000 */
[----:B------:R-:W-:Y:S01]  /*11c0*/  @!P1 IMAD.IADD R19, R19, 0x1, -R4 ;  /* 0x0000000113139824 */ /* 0x000fe200078e0a04 */
[----:B------:R-:W-:Y:S01]  /*11d0*/  ISETP.GT.U32.AND P1, PT, R4, R27, PT ;  /* 0x0000001b0400720c */ /* 0x000fe20003f24070 */
[----:B------:R-:W-:Y:S01]  /*11e0*/  @!P3 IMAD.MOV R9, RZ, RZ, -R9 ;  /* 0x000000ffff09b224 */ /* 0x000fe200078e0a09 */
[----:B------:R-:W-:Y:S01]  /*11f0*/  ISETP.GE.AND P3, PT, R7, RZ, PT ;  /* 0x000000ff0700720c */ /* 0x000fe20003f66270 */
[----:B------:R-:W-:-:S04]  /*1200*/  IMAD.HI.U32 R7, R3, R12, RZ ;  /* 0x0000000c03077227 */ /* 0x000fc800078e00ff */
[----:B------:R-:W-:Y:S02]  /*1210*/  IMAD.MOV R7, RZ, RZ, -R7 ;  /* 0x000000ffff077224 */ /* 0x000fe400078e0a07 */
[----:B------:R-:W-:-:S04]  /*1220*/  IMAD.HI.U32 R10, R3, R35, RZ ;  /* 0x00000023030a7227 */ /* 0x000fc800078e00ff */
[--C-:B------:R-:W-:Y:S01]  /*1230*/  @!P0 IMAD.IADD R21, R21, 0x1, -R4.reuse ;  /* 0x0000000115158824 */ /* 0x100fe200078e0a04 */
[C---:B------:R-:W-:Y:S01]  /*1240*/  ISETP.GT.U32.AND P0, PT, R4.reuse, R29, PT ;  /* 0x0000001d0400720c */ /* 0x040fe20003f04070 */
[--C-:B------:R-:W-:Y:S01]  /*1250*/  @!P6 IMAD.IADD R23, R23, 0x1, -R4.reuse ;  /* 0x000000011717e824 */ /* 0x100fe200078e0a04 */
[C---:B------:R-:W-:Y:S01]  /*1260*/  ISETP.GT.U32.AND P6, PT, R4.reuse, R31, PT ;  /* 0x0000001f0400720c */ /* 0x040fe20003fc4070 */
[----:B------:R-:W-:Y:S01]  /*1270*/  @!P4 IMAD.IADD R25, R25, 0x1, -R4 ;  /* 0x000000011919c824 */ /* 0x000fe200078e0a04 */
[C---:B------:R-:W-:Y:S01]  /*1280*/  ISETP.GT.U32.AND P4, PT, R4.reuse, R21, PT ;  /* 0x000000150400720c */ /* 0x040fe20003f84070 */
[C---:B------:R-:W-:Y:S02]  /*1290*/  IMAD R7, R4.reuse, R7, R12 ;  /* 0x0000000704077224 */ /* 0x040fe400078e020c */
[----:B------:R-:W-:Y:S02]  /*12a0*/  IMAD.MOV R12, RZ, RZ, -R10 ;  /* 0x000000ffff0c7224 */ /* 0x000fe400078e0a0a */
[----:B------:R-:W-:Y:S01]  /*12b0*/  @!P2 IMAD.MOV R15, RZ, RZ, -R15 ;  /* 0x000000ffff0fa224 */ /* 0x000fe200078e0a0f */
[C---:B------:R-:W-:Y:S01]  /*12c0*/  ISETP.GT.U32.AND P2, PT, R4.reuse, R23, PT ;  /* 0x000000170400720c */ /* 0x040fe20003f44070 */
[----:B------:R-:W-:Y:S01]  /*12d0*/  @!P1 IMAD.IADD R27, R27, 0x1, -R4 ;  /* 0x000000011b1b9824 */ /* 0x000fe200078e0a04 */
[----:B------:R-:W-:Y:S01]  /*12e0*/  ISETP.GT.U32.AND P1, PT, R4, R25, PT ;  /* 0x000000190400720c */ /* 0x000fe20003f24070 */
[----:B------:R-:W-:-:S04]  /*12f0*/  IMAD.HI.U32 R10, R3, R37, RZ ;  /* 0x00000025030a7227 */ /* 0x000fc800078e00ff */
[----:B------:R-:W-:-:S04]  /*1300*/  IMAD.HI.U32 R3, R3, R39, RZ ;  /* 0x0000002703037227 */ /* 0x000fc800078e00ff */
[----:B------:R-:W-:Y:S02]  /*1310*/  IMAD.MOV R3, RZ, RZ, -R3 ;  /* 0x000000ffff037224 */ /* 0x000fe400078e0a03 */
[C---:B------:R-:W-:Y:S02]  /*1320*/  IMAD R35, R4.reuse, R12, R35 ;  /* 0x0000000c04237224 */ /* 0x040fe400078e0223 */
[----:B------:R-:W-:Y:S01]  /*1330*/  IMAD R39, R4, R3, R39 ;  /* 0x0000000304277224 */ /* 0x000fe200078e0227 */
[----:B------:R-:W-:Y:S01]  /*1340*/  LOP3.LUT R3, R56, 0x7, RZ, 0xc0, !PT ;  /* 0x0000000738037812 */ /* 0x000fe200078ec0ff */
[--C-:B------:R-:W-:Y:S01]  /*1350*/  @!P0 IMAD.IADD R29, R29, 0x1, -R4.reuse ;  /* 0x000000011d1d8824 */ /* 0x100fe200078e0a04 */
[C---:B------:R-:W-:Y:S01]  /*1360*/  ISETP.GT.U32.AND P0, PT, R4.reuse, R27, PT ;  /* 0x0000001b0400720c */ /* 0x040fe20003f04070 */
[----:B------:R-:W-:Y:S02]  /*1370*/  @!P5 IMAD.MOV R17, RZ, RZ, -R17 ;  /* 0x000000ffff11d224 */ /* 0x000fe400078e0a11 */
[--C-:B------:R-:W-:Y:S01]  /*1380*/  @!P4 IMAD.IADD R21, R21, 0x1, -R4.reuse ;  /* 0x000000011515c824 */ /* 0x100fe200078e0a04 */
[C---:B------:R-:W-:Y:S01]  /*1390*/  ISETP.GT.U32.AND P5, PT, R4.reuse, R29, PT ;  /* 0x0000001d0400720c */ /* 0x040fe20003fa4070 */
[--C-:B------:R-:W-:Y:S01]  /*13a0*/  @!P2 IMAD.IADD R23, R23, 0x1, -R4.reuse ;  /* 0x000000011717a824 */ /* 0x100fe200078e0a04 */
[C---:B------:R-:W-:Y:S01]  /*13b0*/  ISETP.GT.U32.AND P4, PT, R4.reuse, R7, PT ;  /* 0x000000070400720c */ /* 0x040fe20003f84070 */
[----:B------:R-:W-:Y:S01]  /*13c0*/  @!P1 IMAD.IADD R25, R25, 0x1, -R4 ;  /* 0x0000000119199824 */ /* 0x000fe200078e0a04 */
[C---:B------:R-:W-:Y:S01]  /*13d0*/  ISETP.GT.U32.AND P2, PT, R4.reuse, R39, PT ;  /* 0x000000270400720c */ /* 0x040fe20003f44070 */
[----:B------:R-:W-:Y:S01]  /*13e0*/  IMAD.MOV R10, RZ, RZ, -R10 ;  /* 0x000000ffff0a7224 */ /* 0x000fe200078e0a0a */
[----:B------:R-:W-:Y:S01]  /*13f0*/  ISETP.GT.U32.AND P1, PT, R4, R35, PT ;  /* 0x000000230400720c */ /* 0x000fe20003f24070 */
[----:B------:R-:W-:-:S02]  /*1400*/  @!P6 IMAD.IADD R31, R31, 0x1, -R4 ;  /* 0x000000011f1fe824 */ /* 0x000fc400078e0a04 */
[C---:B------:R-:W-:Y:S01]  /*1410*/  IMAD R37, R4.reuse, R10, R37 ;  /* 0x0000000a04257224 */ /* 0x040fe200078e0225 */
[----:B------:R-:W-:Y:S01]  /*1420*/  SHF.R.U32.HI R10, RZ, 0x1, R56 ;  /* 0x00000001ff0a7819 */ /* 0x000fe20000011638 */
[----:B------:R-:W-:Y:S01]  /*1430*/  @!P0 IMAD.IADD R27, R27, 0x1, -R4 ;  /* 0x000000011b1b8824 */ /* 0x000fe200078e0a04 */
[C---:B------:R-:W-:Y:S01]  /*1440*/  ISETP.GT.U32.AND P6, PT, R4.reuse, R31, PT ;  /* 0x0000001f0400720c */ /* 0x040fe20003fc4070 */
[----:B------:R-:W-:Y:S01]  /*1450*/  IMAD.MOV R8, RZ, RZ, -R8 ;  /* 0x000000ffff087224 */ /* 0x000fe200078e0a08 */
[----:B------:R-:W-:Y:S01]  /*1460*/  ISETP.GT.U32.AND P0, PT, R4, R37, PT ;  /* 0x000000250400720c */ /* 0x000fe20003f04070 */
[--C-:B------:R-:W-:Y:S01]  /*1470*/  @!P5 IMAD.IADD R29, R29, 0x1, -R4.reuse ;  /* 0x000000011d1dd824 */ /* 0x100fe200078e0a04 */
[----:B------:R-:W-:Y:S01]  /*1480*/  ISETP.GE.AND P5, PT, R24, RZ, PT ;  /* 0x000000ff1800720c */ /* 0x000fe20003fa6270 */
[--C-:B------:R-:W-:Y:S01]  /*1490*/  @!P4 IMAD.IADD R7, R7, 0x1, -R4.reuse ;  /* 0x000000010707c824 */ /* 0x100fe200078e0a04 */
[----:B------:R-:W-:Y:S01]  /*14a0*/  ISETP.GE.AND P4, PT, R26, RZ, PT ;  /* 0x000000ff1a00720c */ /* 0x000fe20003f86270 */
[--C-:B------:R-:W-:Y:S01]  /*14b0*/  @!P2 IMAD.IADD R39, R39, 0x1, -R4.reuse ;  /* 0x000000012727a824 */ /* 0x100fe200078e0a04 */
[----:B------:R-:W-:Y:S01]  /*14c0*/  ISETP.GE.AND P2, PT, R20, RZ, PT ;  /* 0x000000ff1400720c */ /* 0x000fe20003f46270 */
[--C-:B------:R-:W-:Y:S01]  /*14d0*/  @!P1 IMAD.IADD R35, R35, 0x1, -R4.reuse ;  /* 0x0000000123239824 */ /* 0x100fe200078e0a04 */
[----:B------:R-:W-:Y:S01]  /*14e0*/  ISETP.GE.AND P1, PT, R28, RZ, PT ;  /* 0x000000ff1c00720c */ /* 0x000fe20003f26270 */
[----:B------:R-:W-:Y:S01]  /*14f0*/  IMAD R75, R6, R8, R75 ;  /* 0x00000008064b7224 */ /* 0x000fe200078e024b */
[----:B------:R-:W-:Y:S01]  /*1500*/  LOP3.LUT R10, R10, 0xe0, RZ, 0xc0, !PT ;  /* 0x000000e00a0a7812 */ /* 0x000fe200078ec0ff */
[--C-:B------:R-:W-:Y:S01]  /*1510*/  @!P6 IMAD.IADD R31, R31, 0x1, -R4.reuse ;  /* 0x000000011f1fe824 */ /* 0x100fe200078e0a04 */
[----:B------:R-:W-:Y:S01]  /*1520*/  LOP3.LUT R20, R0, 0x48, RZ, 0xfc, !PT ;  /* 0x0000004800147812 */ /* 0x000fe200078efcff */
[----:B------:R-:W-:Y:S01]  /*1530*/  @!P0 IMAD.IADD R37, R37, 0x1, -R4 ;  /* 0x0000000125258824 */ /* 0x000fe200078e0a04 */
[----:B------:R-:W-:Y:S01]  /*1540*/  ISETP.GT.U32.AND P6, PT, R6, R75, PT ;  /* 0x0000004b0600720c */ /* 0x000fe20003fc4070 */
[----:B------:R-:W-:Y:S01]  /*1550*/  @!P5 IMAD.MOV R19, RZ, RZ, -R19 ;  /* 0x000000ffff13d224 */ /* 0x000fe200078e0a13 */
[----:B------:R-:W-:Y:S01]  /*1560*/  ISETP.GE.AND P0, PT, R22, RZ, PT ;  /* 0x000000ff1600720c */ /* 0x000fe20003f06270 */
[----:B------:R-:W-:Y:S01]  /*1570*/  @!P4 IMAD.MOV R21, RZ, RZ, -R21 ;  /* 0x000000ffff15c224 */ /* 0x000fe200078e0a15 */
[C---:B------:R-:W-:Y:S01]  /*1580*/  ISETP.GT.U32.AND P5, PT, R4.reuse, R7, PT ;  /* 0x000000070400720c */ /* 0x040fe20003fa4070 */
[----:B------:R-:W-:Y:S01]  /*1590*/  @!P2 IMAD.MOV R23, RZ, RZ, -R23 ;  /* 0x000000ffff17a224 */ /* 0x000fe200078e0a17 */
[C---:B------:R-:W-:Y:S01]  /*15a0*/  ISETP.GT.U32.AND P4, PT, R4.reuse, R39, PT ;  /* 0x000000270400720c */ /* 0x040fe20003f84070 */
[----:B------:R-:W-:Y:S01]  /*15b0*/  @!P1 IMAD.MOV R25, RZ, RZ, -R25 ;  /* 0x000000ffff199224 */ /* 0x000fe200078e0a19 */
[C---:B------:R-:W-:Y:S01]  /*15c0*/  ISETP.GT.U32.AND P2, PT, R4.reuse, R35, PT ;  /* 0x000000230400720c */ /* 0x040fe20003f44070 */
[C---:B------:R-:W-:Y:S01]  /*15d0*/  IMAD R8, R3.reuse, 0x110, RZ ;  /* 0x0000011003087824 */ /* 0x040fe200078e02ff */
[----:B------:R-:W-:Y:S01]  /*15e0*/  ISETP.GT.U32.AND P1, PT, R4, R37, PT ;  /* 0x000000250400720c */ /* 0x000fe20003f24070 */
[----:B------:R-:W-:Y:S01]  /*15f0*/  IMAD R12, R3, 0x210, RZ ;  /* 0x00000210030c7824 */ /* 0x000fe200078e02ff */
[--C-:B------:R-:W-:Y:S01]  /*1600*/  LOP3.LUT R33, R10, 0x10, R59.reuse, 0xf8, !PT ;  /* 0x000000100a217812 */ /* 0x100fe200078ef83b */
[----:B------:R-:W-:Y:S01]  /*1610*/  @!P6 IMAD.IADD R75, R75, 0x1, -R6 ;  /* 0x000000014b4be824 */ /* 0x000fe200078e0a06 */
[----:B------:R-:W-:Y:S01]  /*1620*/  LOP3.LUT R8, R8, 0x30, R59, 0x78, !PT ;  /* 0x0000003008087812 */ /* 0x000fe200078e783b */
[----:B------:R-:W-:Y:S01]  /*1630*/  IMAD.SHL.U32 R3, R56, 0x40, RZ ;  /* 0x0000004038037824 */ /* 0x000fe200078e00ff */
[----:B------:R-:W-:Y:S01]  /*1640*/  ISETP.GE.AND P6, PT, R16, RZ, PT ;  /* 0x000000ff1000720c */ /* 0x000fe20003fc6270 */
[----:B------:R-:W-:Y:S01]  /*1650*/  @!P0 IMAD.MOV R27, RZ, RZ, -R27 ;  /* 0x000000ffff1b8224 */ /* 0x000fe200078e0a1b */
[----:B------:R-:W-:Y:S01]  /*1660*/  ISETP.GT.U32.AND P0, PT, R6, R75, PT ;  /* 0x0000004b0600720c */ /* 0x000fe20003f04070 */
[--C-:B------:R-:W-:Y:S01]  /*1670*/  @!P5 IMAD.IADD R7, R7, 0x1, -R4.reuse ;  /* 0x000000010707d824 */ /* 0x100fe200078e0a04 */
[----:B------:R-:W-:Y:S01]  /*1680*/  LOP3.LUT R3, R8, 0x800, R3, 0xf8, !PT ;  /* 0x0000080008037812 */ /* 0x000fe200078ef803 */
[----:B------:R-:W-:Y:S01]  /*1690*/  IMAD.SHL.U32 R8, R56, 0x100, RZ ;  /* 0x0000010038087824 */ /* 0x000fe200078e00ff */
[----:B------:R-:W-:Y:S01]  /*16a0*/  ISETP.GE.AND P5, PT, R18, RZ, PT ;  /* 0x000000ff1200720c */ /* 0x000fe20003fa6270 */
[--C-:B------:R-:W-:Y:S01]  /*16b0*/  @!P4 IMAD.IADD R39, R39, 0x1, -R4.reuse ;  /* 0x000000012727c824 */ /* 0x100fe200078e0a04 */
[----:B------:R-:W-:Y:S01]  /*16c0*/  ISETP.GE.AND P4, PT, R14, RZ, PT ;  /* 0x000000ff0e00720c */ /* 0x000fe20003f86270 */
[--C-:B------:R-:W-:Y:S01]  /*16d0*/  @!P2 IMAD.IADD R35, R35, 0x1, -R4.reuse ;  /* 0x000000012323a824 */ /* 0x100fe200078e0a04 */
[----:B------:R-:W-:Y:S01]  /*16e0*/  ISETP.GE.AND P2, PT, R30, RZ, PT ;  /* 0x000000ff1e00720c */ /* 0x000fe20003f46270 */
[----:B------:R-:W-:Y:S01]  /*16f0*/  @!P1 IMAD.IADD R37, R37, 0x1, -R4 ;  /* 0x0000000125259824 */ /* 0x000fe200078e0a04 */
[----:B------:R-:W-:Y:S01]  /*1700*/  ISETP.GE.AND P1, PT, R32, RZ, PT ;  /* 0x000000ff2000720c */ /* 0x000fe20003f26270 */
[----:B------:R-:W-:Y:S01]  /*1710*/  @!P6 IMAD.MOV R29, RZ, RZ, -R29 ;  /* 0x000000ffff1de224 */ /* 0x000fe200078e0a1d */
[----:B------:R-:W-:Y:S01]  /*1720*/  LOP3.LUT R33, R12, R33, RZ, 0x3c, !PT ;  /* 0x000000210c217212 */ /* 0x000fe200078e3cff */
[----:B------:R-:W-:Y:S01]  /*1730*/  @!P0 IMAD.IADD R75, R75, 0x1, -R6 ;  /* 0x000000014b4b8824 */ /* 0x000fe200078e0a06 */
[----:B------:R-:W-:Y:S01]  /*1740*/  LOP3.LUT R8, R8, 0x1000, RZ, 0xc0, !PT ;  /* 0x0000100008087812 */ /* 0x000fe200078ec0ff */
[----:B------:R-:W-:Y:S01]  /*1750*/  @!P3 IMAD.MOV R39, RZ, RZ, -R39 ;  /* 0x000000ffff27b224 */ /* 0x000fe200078e0a27 */
[----:B------:R-:W-:Y:S01]  /*1760*/  ISETP.NE.AND P0, PT, RZ, c[0x0][0x17c], PT ;  /* 0x00005f00ff007a0c */ /* 0x000fe20003f05270 */
[----:B------:R-:W-:Y:S01]  /*1770*/  @!P5 IMAD.MOV R31, RZ, RZ, -R31 ;  /* 0x000000ffff1fd224 */ /* 0x000fe200078e0a1f */
[----:B------:R-:W-:Y:S01]  /*1780*/  LOP3.LUT R22, R0, 0x4c, RZ, 0xfc, !PT ;  /* 0x0000004c00167812 */ /* 0x000fe200078efcff */
[----:B------:R-:W-:Y:S01]  /*1790*/  IMAD.IADD R4, R8, 0x1, R33 ;  /* 0x0000000108047824 */ /* 0x000fe200078e0221 */
[C---:B------:R-:W-:Y:S01]  /*17a0*/  SEL R12, R108.reuse, R9, !P0 ;  /* 0x000000096c0c7207 */ /* 0x040fe20004000000 */
[----:B------:R-:W-:Y:S01]  /*17b0*/  IMAD.MOV.U32 R33, RZ, RZ, R7 ;  /* 0x000000ffff217224 */ /* 0x000fe200078e0007 */
[C---:B------:R-:W-:Y:S01]  /*17c0*/  SEL R9, R108.reuse, R15, !P0 ;  /* 0x0000000f6c097207 */ /* 0x040fe20004000000 */
[----:B------:R-:W-:Y:S01]  /*17d0*/  @!P2 IMAD.MOV R35, RZ, RZ, -R35 ;  /* 0x000000ffff23a224 */ /* 0x000fe200078e0a23 */
[C---:B------:R-:W-:Y:S01]  /*17e0*/  SEL R11, R108.reuse, R11, !P0 ;  /* 0x0000000b6c0b7207 */ /* 0x040fe20004000000 */
[----:B------:R-:W-:Y:S01]  /*17f0*/  @!P4 IMAD.MOV R33, RZ, RZ, -R33 ;  /* 0x000000ffff21c224 */ /* 0x000fe200078e0a21 */
[C---:B------:R-:W-:Y:S01]  /*1800*/  SEL R10, R108.reuse, R13, !P0 ;  /* 0x0000000d6c0a7207 */ /* 0x040fe20004000000 */
[----:B------:R-:W-:Y:S01]  /*1810*/  @!P1 IMAD.MOV R37, RZ, RZ, -R37 ;  /* 0x000000ffff259224 */ /* 0x000fe200078e0a25 */
[----:B------:R-:W-:Y:S01]  /*1820*/  SEL R8, R108, R17, !P0 ;  /* 0x000000116c087207 */ /* 0x000fe20004000000 */
[----:B------:R-:W-:Y:S01]  /*1830*/  IMAD R15, R0, c[0x0][0x188], RZ ;  /* 0x00006200000f7a24 */ /* 0x000fe200078e02ff */
[C---:B------:R-:W-:Y:S01]  /*1840*/  SEL R7, R108.reuse, R19, !P0 ;  /* 0x000000136c077207 */ /* 0x040fe20004000000 */
[----:B------:R-:W-:Y:S01]  /*1850*/  IMAD R14, R97, c[0x0][0x188], RZ ;  /* 0x00006200610e7a24 */ /* 0x000fe200078e02ff */
[C---:B------:R-:W-:Y:S01]  /*1860*/  SEL R6, R108.reuse, R21, !P0 ;  /* 0x000000156c067207 */ /* 0x040fe20004000000 */
[----:B------:R-:W-:Y:S01]  /*1870*/  IMAD R15, R95, c[0x0][0x188], RZ ;  /* 0x000062005f0f7a24 */ /* 0x000fe200078e02ff */
[----:B------:R-:W-:Y:S01]  /*1880*/  SEL R124, R108, R23, !P0 ;  /* 0x000000176c7c7207 */ /* 0x000fe20004000000 */
[----:B------:R-:W-:Y:S01]  /*1890*/  IMAD R14, R94, c[0x0][0x188], RZ ;  /* 0x000062005e0e7a24 */ /* 0x000fe200078e02ff */
        /* <DEDUP_REMOVED lines=16> */
[----:B------:R-:W-:Y:S01]  /*19a0*/  ISETP.GE.AND P1, PT, R57, RZ, PT ;  /* 0x000000ff3900720c */ /* 0x000fe20003f26270 */
[----:B------:R-:W-:Y:S01]  /*19b0*/  IMAD R15, R54, c[0x0][0x188], RZ ;  /* 0x00006200360f7a24 */ /* 0x000fe200078e02ff */
[----:B------:R-:W-:Y:S01]  /*19c0*/  ISETP.NE.AND P0, PT, RZ, c[0x0][0x178], PT ;  /* 0x00005e00ff007a0c */ /* 0x000fe20003f05270 */
[----:B------:R-:W-:Y:S01]  /*19d0*/  IMAD R14, R53, c[0x0][0x188], RZ ;  /* 0x00006200350e7a24 */ /* 0x000fe200078e02ff */
[----:B------:R-:W-:Y:S01]  /*19e0*/  LOP3.LUT R13, R56, 0x180, RZ, 0xc0, !PT ;  /* 0x00000180380d7812 */ /* 0x000fe200078ec0ff */
[----:B------:R-:W-:Y:S01]  /*19f0*/  IMAD R15, R51, c[0x0][0x188], RZ ;  /* 0x00006200330f7a24 */ /* 0x000fe200078e02ff */
[----:B------:R-:W-:Y:S01]  /*1a00*/  LOP3.LUT R23, R0, 0x4e, RZ, 0xfc, !PT ;  /* 0x0000004e00177812 */ /* 0x000fe200078efcff */
[----:B------:R-:W-:Y:S01]  /*1a10*/  IMAD R14, R50, c[0x0][0x188], RZ ;  /* 0x00006200320e7a24 */ /* 0x000fe200078e02ff */
[----:B------:R-:W-:Y:S01]  /*1a20*/  SHF.R.U32.HI R13, RZ, 0x3, R13 ;  /* 0x00000003ff0d7819 */ /* 0x000fe2000001160d */
[----:B------:R-:W-:Y:S01]  /*1a30*/  IMAD R15, R48, c[0x0][0x188], RZ ;  /* 0x00006200300f7a24 */ /* 0x000fe200078e02ff */
[C---:B------:R-:W-:Y:S01]  /*1a40*/  LOP3.LUT R56, R0.reuse, 0x50, RZ, 0xfc, !PT ;  /* 0x0000005000387812 */ /* 0x040fe200078efcff */
[----:B------:R-:W-:Y:S01]  /*1a50*/  IMAD R14, R47, c[0x0][0x188], RZ ;  /* 0x000062002f0e7a24 */ /* 0x000fe200078e02ff */
[C---:B------:R-:W-:Y:S01]  /*1a60*/  LOP3.LUT R57, R0.reuse, 0x52, RZ, 0xfc, !PT ;  /* 0x0000005200397812 */ /* 0x040fe200078efcff */
[----:B------:R-:W-:Y:S01]  /*1a70*/  IMAD R15, R45, c[0x0][0x188], RZ ;  /* 0x000062002d0f7a24 */ /* 0x000fe200078e02ff */
[----:B------:R-:W-:Y:S01]  /*1a80*/  LOP3.LUT R21, R0, 0x4a, RZ, 0xfc, !PT ;  /* 0x0000004a00157812 */ /* 0x000fe200078efcff */
[----:B------:R-:W-:Y:S01]  /*1a90*/  IMAD R14, R44, c[0x0][0x188], RZ ;  /* 0x000062002c0e7a24 */ /* 0x000fe200078e02ff */
[----:B------:R-:W-:Y:S01]  /*1aa0*/  LOP3.LUT R17, R0, 0x42, RZ, 0xfc, !PT ;  /* 0x0000004200117812 */ /* 0x000fe200078efcff */
[----:B------:R-:W-:Y:S01]  /*1ab0*/  IMAD R15, R36, c[0x0][0x188], RZ ;  /* 0x00006200240f7a24 */ /* 0x000fe200078e02ff */
[----:B------:R-:W-:Y:S01]  /*1ac0*/  LOP3.LUT R18, R0, 0x44, RZ, 0xfc, !PT ;  /* 0x0000004400127812 */ /* 0x000fe200078efcff */
[----:B------:R-:W-:Y:S01]  /*1ad0*/  IMAD R14, R34, c[0x0][0x188], RZ ;  /* 0x00006200220e7a24 */ /* 0x000fe200078e02ff */
[C---:B------:R-:W-:Y:S01]  /*1ae0*/  LOP3.LUT R19, R0.reuse, 0x46, RZ, 0xfc, !PT ;  /* 0x0000004600137812 */ /* 0x040fe200078efcff */
[----:B------:R-:W-:Y:S01]  /*1af0*/  IMAD R15, R81, c[0x0][0x188], RZ ;  /* 0x00006200510f7a24 */ /* 0x000fe200078e02ff */
[----:B------:R-:W-:Y:S01]  /*1b00*/  LOP3.LUT R16, R0, 0x40, RZ, 0xfc, !PT ;  /* 0x0000004000107812 */ /* 0x000fe200078efcff */
[----:B------:R-:W-:Y:S01]  /*1b10*/  IMAD R14, R80, c[0x0][0x188], RZ ;  /* 0x00006200500e7a24 */ /* 0x000fe200078e02ff */
[----:B------:R-:W-:Y:S01]  /*1b20*/  CS2R R44, SRZ ;  /* 0x00000000002c7805 */ /* 0x000fe2000001ff00 */
        /* <DEDUP_REMOVED lines=14> */
[----:B------:R-:W-:-:S02]  /*1c10*/  IMAD R15, R68, c[0x0][0x188], RZ ;  /* 0x00006200440f7a24 */ /* 0x000fc400078e02ff */
[----:B------:R-:W-:Y:S02]  /*1c20*/  IMAD R14, R67, c[0x0][0x188], RZ ;  /* 0x00006200430e7a24 */ /* 0x000fe400078e02ff */
[----:B------:R-:W-:Y:S02]  /*1c30*/  IMAD R11, R11, c[0x0][0x190], RZ ;  /* 0x000064000b0b7a24 */ /* 0x000fe400078e02ff */
[----:B------:R-:W-:Y:S02]  /*1c40*/  IMAD R15, R65, c[0x0][0x188], RZ ;  /* 0x00006200410f7a24 */ /* 0x000fe400078e02ff */
[----:B------:R-:W-:Y:S02]  /*1c50*/  IMAD R14, R64, c[0x0][0x188], RZ ;  /* 0x00006200400e7a24 */ /* 0x000fe400078e02ff */
[----:B------:R-:W-:Y:S01]  /*1c60*/  @!P1 IMAD.MOV R75, RZ, RZ, -R75 ;  /* 0x000000ffff4b9224 */ /* 0x000fe200078e0a4b */
[----:B------:R-:W-:Y:S01]  /*1c70*/  @!P0 LOP3.LUT R75, RZ, c[0x0][0x178], RZ, 0x33, !PT ;  /* 0x00005e00ff4b8a12 */ /* 0x000fe200078e33ff */
[----:B------:R-:W-:-:S02]  /*1c80*/  IMAD R15, R62, c[0x0][0x188], RZ ;  /* 0x000062003e0f7a24 */ /* 0x000fc400078e02ff */
[----:B------:R-:W-:Y:S01]  /*1c90*/  IMAD R14, R61, c[0x0][0x188], RZ ;  /* 0x000062003d0e7a24 */ /* 0x000fe200078e02ff */
[----:B------:R-:W-:Y:S01]  /*1ca0*/  SHF.R.S32.HI R14, RZ, 0x7, R5 ;  /* 0x00000007ff0e7819 */ /* 0x000fe20000011405 */
[----:B------:R-:W-:Y:S01]  /*1cb0*/  IMAD R15, R60, c[0x0][0x188], RZ ;  /* 0x000062003c0f7a24 */ /* 0x000fe200078e02ff */
[----:B------:R-:W-:Y:S01]  /*1cc0*/  LOP3.LUT R5, R13, 0x3fe, R59, 0x78, !PT ;  /* 0x000003fe0d057812 */ /* 0x000fe200078e783b */
[----:B------:R-:W-:Y:S01]  /*1cd0*/  IMAD R10, R10, c[0x0][0x190], RZ ;  /* 0x000064000a0a7a24 */ /* 0x000fe200078e02ff */
[----:B------:R-:W-:Y:S01]  /*1ce0*/  LEA R15, P3, R12, c[0x0][0x168], 0x1 ;  /* 0x00005a000c0f7a11 */ /* 0x000fe200078608ff */
[----:B------:R-:W-:Y:S01]  /*1cf0*/  IMAD R9, R9, c[0x0][0x190], RZ ;  /* 0x0000640009097a24 */ /* 0x000fe200078e02ff */
[----:B------:R-:W-:Y:S01]  /*1d00*/  LEA R13, P4, R11, c[0x0][0x168], 0x1 ;  /* 0x00005a000b0d7a11 */ /* 0x000fe200078808ff */
[----:B------:R-:W-:Y:S01]  /*1d10*/  IMAD R8, R8, c[0x0][0x190], RZ ;  /* 0x0000640008087a24 */ /* 0x000fe200078e02ff */
[----:B------:R0:W-:Y:S01]  /*1d20*/  STL [R1+0x70], R14 ;  /* 0x0000700e01007387 */ /* 0x0001e20000100800 */
[----:B------:R-:W-:Y:S01]  /*1d30*/  IMAD R75, R75, c[0x0][0x184], RZ ;  /* 0x000061004b4b7a24 */ /* 0x000fe200078e02ff */
[----:B------:R-:W-:Y:S01]  /*1d40*/  LEA.HI.X.SX32 R12, R12, c[0x0][0x16c], 0x1, P3 ;  /* 0x00005b000c0c7a11 */ /* 0x000fe200018f0eff */
[----:B------:R-:W-:Y:S01]  /*1d50*/  IMAD R7, R7, c[0x0][0x190], RZ ;  /* 0x0000640007077a24 */ /* 0x000fe200078e02ff */
[----:B------:R1:W-:Y:S01]  /*1d60*/  STL [R1+0x6c], R15 ;  /* 0x00006c0f01007387 */ /* 0x0003e20000100800 */
[----:B------:R-:W-:Y:S01]  /*1d70*/  IMAD R6, R6, c[0x0][0x190], RZ ;  /* 0x0000640006067a24 */ /* 0x000fe200078e02ff */
[----:B------:R-:W-:Y:S01]  /*1d80*/  LEA R74, P2, R75, c[0x0][0x160], 0x1 ;  /* 0x000058004b4a7a11 */ /* 0x000fe200078408ff */
[----:B------:R-:W-:Y:S01]  /*1d90*/  IMAD R124, R124, c[0x0][0x190], RZ ;  /* 0x000064007c7c7a24 */ /* 0x000fe200078e02ff */
[----:B------:R2:W-:Y:S01]  /*1da0*/  STL [R1+0x64], R13 ;  /* 0x0000640d01007387 */ /* 0x0005e20000100800 */
[----:B------:R-:W-:Y:S01]  /*1db0*/  LEA.HI.X.SX32 R11, R11, c[0x0][0x16c], 0x1, P4 ;  /* 0x00005b000b0b7a11 */ /* 0x000fe200020f0eff */
[----:B------:R-:W-:Y:S01]  /*1dc0*/  IMAD R122, R122, c[0x0][0x190], RZ ;  /* 0x000064007a7a7a24 */ /* 0x000fe200078e02ff */
[----:B0-----:R-:W-:Y:S01]  /*1dd0*/  LEA R14, P5, R10, c[0x0][0x168], 0x1 ;  /* 0x00005a000a0e7a11 */ /* 0x001fe200078a08ff */
[----:B------:R-:W-:Y:S01]  /*1de0*/  IMAD R24, R96, c[0x0][0x188], RZ ;  /* 0x0000620060187a24 */ /* 0x000fe200078e02ff */
[----:B------:R-:W-:Y:S01]  /*1df0*/  LEA.HI.X.SX32 R75, R75, c[0x0][0x164], 0x1, P2 ;  /* 0x000059004b4b7a11 */ /* 0x000fe200010f0eff */
[----:B------:R-:W-:Y:S01]  /*1e00*/  IMAD R24, R93, c[0x0][0x188], RZ ;  /* 0x000062005d187a24 */ /* 0x000fe200078e02ff */
[C---:B-1----:R-:W-:Y:S01]  /*1e10*/  LEA R15, P6, R9.reuse, c[0x0][0x168], 0x1 ;  /* 0x00005a00090f7a11 */ /* 0x042fe200078c08ff */
[----:B------:R0:W-:Y:S01]  /*1e20*/  STL [R1+0x5c], R14 ;  /* 0x00005c0e01007387 */ /* 0x0001e20000100800 */
[----:B------:R-:W-:Y:S01]  /*1e30*/  LEA.HI.X.SX32 R10, R10, c[0x0][0x16c], 0x1, P5 ;  /* 0x00005b000a0a7a11 */ /* 0x000fe200028f0eff */
[----:B------:R-:W-:Y:S01]  /*1e40*/  IMAD R120, R120, c[0x0][0x190], RZ ;  /* 0x0000640078787a24 */ /* 0x000fe200078e02ff */
[----:B--2---:R-:W-:Y:S01]  /*1e50*/  LEA R13, P0, R8, c[0x0][0x168], 0x1 ;  /* 0x00005a00080d7a11 */ /* 0x004fe200078008ff */
[----:B------:R-:W-:Y:S01]  /*1e60*/  STL [R1+0x54], R15 ;  /* 0x0000540f01007387 */ /* 0x000fe20000100800 */
[----:B------:R-:W-:Y:S01]  /*1e70*/  LEA.HI.X.SX32 R9, R9, c[0x0][0x16c], 0x1, P6 ;  /* 0x00005b0009097a11 */ /* 0x000fe200030f0eff */
[----:B------:R-:W-:Y:S01]  /*1e80*/  IMAD R118, R118, c[0x0][0x190], RZ ;  /* 0x0000640076767a24 */ /* 0x000fe200078e02ff */
[----:B------:R-:W-:Y:S01]  /*1e90*/  LEA.HI.X.SX32 R8, R8, c[0x0][0x16c], 0x1, P0 ;  /* 0x00005b0008087a11 */ /* 0x000fe200000f0eff */
[----:B------:R1:W-:Y:S01]  /*1ea0*/  STL [R1+0x4c], R13 ;  /* 0x00004c0d01007387 */ /* 0x0003e20000100800 */
[----:B------:R-:W-:Y:S01]  /*1eb0*/  IMAD R116, R116, c[0x0][0x190], RZ ;  /* 0x0000640074747a24 */ /* 0x000fe200078e02ff */
[C---:B0-----:R-:W-:Y:S01]  /*1ec0*/  LEA R14, P1, R7.reuse, c[0x0][0x168], 0x1 ;  /* 0x00005a00070e7a11 */ /* 0x041fe200078208ff */
[----:B------:R-:W-:Y:S01]  /*1ed0*/  IMAD R114, R114, c[0x0][0x190], RZ ;  /* 0x0000640072727a24 */ /* 0x000fe200078e02ff */
[----:B------:R-:W-:Y:S01]  /*1ee0*/  LEA R125, P3, R124, c[0x0][0x168], 0x1 ;  /* 0x00005a007c7d7a11 */ /* 0x000fe200078608ff */
[----:B------:R-:W-:Y:S01]  /*1ef0*/  IMAD R112, R112, c[0x0][0x190], RZ ;  /* 0x0000640070707a24 */ /* 0x000fe200078e02ff */
[----:B------:R-:W-:Y:S01]  /*1f00*/  LEA.HI.X.SX32 R7, R7, c[0x0][0x16c], 0x1, P1 ;  /* 0x00005b0007077a11 */ /* 0x000fe200008f0eff */
[----:B------:R-:W-:Y:S01]  /*1f10*/  STL [R1+0x44], R14 ;  /* 0x0000440e01007387 */ /* 0x000fe20000100800 */
[----:B------:R-:W-:Y:S01]  /*1f20*/  IMAD R110, R110, c[0x0][0x190], RZ ;  /* 0x000064006e6e7a24 */ /* 0x000fe200078e02ff */
[----:B------:R-:W-:Y:S01]  /*1f30*/  LEA R123, P4, R122, c[0x0][0x168], 0x1 ;  /* 0x00005a007a7b7a11 */ /* 0x000fe200078808ff */
[----:B------:R-:W-:Y:S01]  /*1f40*/  IMAD R108, R108, c[0x0][0x190], RZ ;  /* 0x000064006c6c7a24 */ /* 0x000fe200078e02ff */
[----:B-1----:R-:W-:Y:S01]  /*1f50*/  LEA R13, P2, R6, c[0x0][0x168], 0x1 ;  /* 0x00005a00060d7a11 */ /* 0x002fe200078408ff */
[----:B------:R-:W-:Y:S01]  /*1f60*/  IMAD R24, R90, c[0x0][0x188], RZ ;  /* 0x000062005a187a24 */ /* 0x000fe200078e02ff */
[----:B------:R-:W-:Y:S01]  /*1f70*/  LEA.HI.X.SX32 R124, R124, c[0x0][0x16c], 0x1, P3 ;  /* 0x00005b007c7c7a11 */ /* 0x000fe200018f0eff */
[----:B------:R-:W-:Y:S01]  /*1f80*/  IMAD R24, R87, c[0x0][0x188], RZ ;  /* 0x0000620057187a24 */ /* 0x000fe200078e02ff */
[----:B------:R-:W-:Y:S01]  /*1f90*/  LEA.HI.X.SX32 R6, R6, c[0x0][0x16c], 0x1, P2 ;  /* 0x00005b0006067a11 */ /* 0x000fe200010f0eff */
[----:B------:R-:W-:Y:S01]  /*1fa0*/  STL [R1+0x4], R13 ;  /* 0x0000040d01007387 */ /* 0x000fe20000100800 */
[----:B------:R-:W-:Y:S01]  /*1fb0*/  IMAD R24, R84, c[0x0][0x188], RZ ;  /* 0x0000620054187a24 */ /* 0x000fe200078e02ff */
[----:B------:R-:W-:Y:S01]  /*1fc0*/  LEA.HI.X.SX32 R122, R122, c[0x0][0x16c], 0x1, P4 ;  /* 0x00005b007a7a7a11 */ /* 0x000fe200020f0eff */
[----:B------:R-:W-:Y:S01]  /*1fd0*/  IMAD R24, R55, c[0x0][0x188], RZ ;  /* 0x0000620037187a24 */ /* 0x000fe200078e02ff */
[----:B------:R-:W-:Y:S01]  /*1fe0*/  STL [R1+0x68], R12 ;  /* 0x0000680c01007387 */ /* 0x000fe20000100800 */
[----:B------:R-:W-:Y:S01]  /*1ff0*/  IMAD R24, R52, c[0x0][0x188], RZ ;  /* 0x0000620034187a24 */ /* 0x000fe200078e02ff */
[----:B------:R-:W-:Y:S01]  /*2000*/  LEA R121, P5, R120, c[0x0][0x168], 0x1 ;  /* 0x00005a0078797a11 */ /* 0x000fe200078a08ff */
[----:B------:R-:W-:Y:S01]  /*2010*/  IMAD R24, R49, c[0x0][0x188], RZ ;  /* 0x0000620031187a24 */ /* 0x000fe200078e02ff */
[----:B------:R-:W-:Y:S01]  /*2020*/  STL [R1+0x60], R11 ;  /* 0x0000600b01007387 */ /* 0x000fe20000100800 */
[----:B------:R-:W-:Y:S01]  /*2030*/  LEA R119, P6, R118, c[0x0][0x168], 0x1 ;  /* 0x00005a0076777a11 */ /* 0x000fe200078c08ff */
[----:B------:R-:W-:Y:S01]  /*2040*/  IMAD R24, R46, c[0x0][0x188], RZ ;  /* 0x000062002e187a24 */ /* 0x000fe200078e02ff */
[----:B------:R-:W-:Y:S01]  /*2050*/  LEA R117, P0, R116, c[0x0][0x168], 0x1 ;  /* 0x00005a0074757a11 */ /* 0x000fe200078008ff */
[----:B------:R-:W-:Y:S01]  /*2060*/  STL [R1+0x58], R10 ;  /* 0x0000580a01007387 */ /* 0x000fe20000100800 */
[----:B------:R-:W-:Y:S01]  /*2070*/  LEA R115, P1, R114, c[0x0][0x168], 0x1 ;  /* 0x00005a0072737a11 */ /* 0x000fe200078208ff */
[----:B------:R-:W-:Y:S01]  /*2080*/  IMAD R24, R38, c[0x0][0x188], RZ ;  /* 0x0000620026187a24 */ /* 0x000fe200078e02ff */
[----:B------:R-:W-:Y:S01]  /*2090*/  LEA R113, P2, R112, c[0x0][0x168], 0x1 ;  /* 0x00005a0070717a11 */ /* 0x000fe200078408ff */
[----:B------:R-:W-:Y:S01]  /*20a0*/  STL [R1+0x50], R9 ;  /* 0x0000500901007387 */ /* 0x000fe20000100800 */
[----:B------:R-:W-:Y:S01]  /*20b0*/  LEA R111, P3, R110, c[0x0][0x168], 0x1 ;  /* 0x00005a006e6f7a11 */ /* 0x000fe200078608ff */
[----:B------:R-:W-:Y:S01]  /*20c0*/  CS2R R46, SRZ ;  /* 0x00000000002e7805 */ /* 0x000fe2000001ff00 */
[----:B------:R-:W-:Y:S01]  /*20d0*/  LEA R109, P4, R108, c[0x0][0x168], 0x1 ;  /* 0x00005a006c6d7a11 */ /* 0x000fe200078808ff */
[----:B------:R0:W-:Y:S01]  /*20e0*/  STL [R1+0x48], R8 ;  /* 0x0000480801007387 */ /* 0x0001e20000100800 */
[----:B------:R-:W-:Y:S01]  /*20f0*/  CS2R R52, SRZ ;  /* 0x0000000000347805 */ /* 0x000fe2000001ff00 */
[----:B------:R-:W-:Y:S01]  /*2100*/  CS2R R54, SRZ ;  /* 0x0000000000367805 */ /* 0x000fe2000001ff00 */
[----:B------:R-:W-:Y:S01]  /*2110*/  CS2R R24, SRZ ;  /* 0x0000000000187805 */ /* 0x000fe2000001ff00 */
[----:B------:R1:W-:Y:S01]  /*2120*/  STL [R1+0x40], R7 ;  /* 0x0000400701007387 */ /* 0x0003e20000100800 */
[----:B------:R-:W-:Y:S01]  /*2130*/  CS2R R38, SRZ ;  /* 0x0000000000267805 */ /* 0x000fe2000001ff00 */
[----:B------:R-:W-:Y:S01]  /*2140*/  CS2R R48, SRZ ;  /* 0x0000000000307805 */ /* 0x000fe2000001ff00 */
[----:B------:R-:W-:Y:S01]  /*2150*/  IMAD R79, R79, c[0x0][0x188], RZ ;  /* 0x000062004f4f7a24 */ /* 0x000fe200078e02ff */
[----:B------:R2:W-:Y:S01]  /*2160*/  STL [R1], R6 ;  /* 0x0000000601007387 */ /* 0x0005e20000100800 */
[----:B------:R-:W-:Y:S01]  /*2170*/  IMAD R76, R76, c[0x0][0x188], RZ ;  /* 0x000062004c4c7a24 */ /* 0x000fe200078e02ff */
[----:B------:R-:W-:Y:S01]  /*2180*/  LEA.HI.X.SX32 R120, R120, c[0x0][0x16c], 0x1, P5 ;  /* 0x00005b0078787a11 */ /* 0x000fe200028f0eff */
[----:B0-----:R-:W-:Y:S01]  /*2190*/  IMAD R8, R57, c[0x0][0x188], RZ ;  /* 0x0000620039087a24 */ /* 0x001fe200078e02ff */
[----:B------:R-:W-:Y:S01]  /*21a0*/  LEA.HI.X.SX32 R118, R118, c[0x0][0x16c], 0x1, P6 ;  /* 0x00005b0076767a11 */ /* 0x000fe200030f0eff */
[----:B------:R-:W-:Y:S01]  /*21b0*/  IMAD R8, R22, c[0x0][0x188], RZ ;  /* 0x0000620016087a24 */ /* 0x000fe200078e02ff */
[----:B------:R-:W-:Y:S01]  /*21c0*/  LEA.HI.X.SX32 R116, R116, c[0x0][0x16c], 0x1, P0 ;  /* 0x00005b0074747a11 */ /* 0x000fe200000f0eff */
[----:B-1----:R-:W-:Y:S01]  /*21d0*/  IMAD R7, R56, c[0x0][0x188], RZ ;  /* 0x0000620038077a24 */ /* 0x002fe200078e02ff */
[----:B------:R-:W-:Y:S01]  /*21e0*/  LEA.HI.X.SX32 R114, R114, c[0x0][0x16c], 0x1, P1 ;  /* 0x00005b0072727a11 */ /* 0x000fe200008f0eff */
[----:B------:R-:W-:Y:S01]  /*21f0*/  IMAD R7, R21, c[0x0][0x188], RZ ;  /* 0x0000620015077a24 */ /* 0x000fe200078e02ff */
[----:B------:R-:W-:Y:S01]  /*2200*/  LEA.HI.X.SX32 R112, R112, c[0x0][0x16c], 0x1, P2 ;  /* 0x00005b0070707a11 */ /* 0x000fe200010f0eff */
[----:B--2---:R-:W-:Y:S01]  /*2210*/  IMAD R6, R58, c[0x0][0x188], RZ ;  /* 0x000062003a067a24 */ /* 0x004fe200078e02ff */
[----:B------:R-:W-:Y:S01]  /*2220*/  LEA.HI.X.SX32 R110, R110, c[0x0][0x16c], 0x1, P3 ;  /* 0x00005b006e6e7a11 */ /* 0x000fe200018f0eff */
[----:B------:R-:W-:Y:S01]  /*2230*/  IMAD R6, R23, c[0x0][0x188], RZ ;  /* 0x0000620017067a24 */ /* 0x000fe200078e02ff */
[----:B------:R-:W-:Y:S01]  /*2240*/  LEA.HI.X.SX32 R108, R108, c[0x0][0x16c], 0x1, P4 ;  /* 0x00005b006c6c7a11 */ /* 0x000fe200020f0eff */
[----:B------:R-:W-:-:S02]  /*2250*/  IMAD R6, R20, c[0x0][0x188], RZ ;  /* 0x0000620014067a24 */ /* 0x000fc400078e02ff */
[----:B------:R-:W-:Y:S02]  /*2260*/  IMAD R8, R19, c[0x0][0x188], RZ ;  /* 0x0000620013087a24 */ /* 0x000fe400078e02ff */
        /* <DEDUP_REMOVED lines=9> */
[----:B------:R-:W-:Y:S01]  /*2300*/  LOP3.LUT R6, R3, 0x40, RZ, 0x3c, !PT ;  /* 0x0000004003067812 */ /* 0x000fe200078e3cff */
[----:B------:R-:W-:-:S02]  /*2310*/  IMAD R66, R66, c[0x0][0x188], RZ ;  /* 0x0000620042427a24 */ /* 0x000fc400078e02ff */
[----:B------:R-:W-:Y:S02]  /*2320*/  IMAD R63, R63, c[0x0][0x188], RZ ;  /* 0x000062003f3f7a24 */ /* 0x000fe400078e02ff */
.L_x_3:
[C---:B------:R-:W-:Y:S01]  /*2330*/  LOP3.LUT R8, R0.reuse, 0x8, RZ, 0xfc, !PT ;  /* 0x0000000800087812 */ /* 0x040fe200078efcff */
[----:B------:R0:W-:Y:S01]  /*2340*/  STL.64 [R1+0x98], R50 ;  /* 0x0000983201007387 */ /* 0x0001e20000100a00 */
[C---:B------:R-:W-:Y:S02]  /*2350*/  ISETP.GE.AND P0, PT, R0.reuse, UR4, PT ;  /* 0x0000000400007c0c */ /* 0x040fe4000bf06270 */
[----:B------:R-:W-:Y:S02]  /*2360*/  LOP3.LUT R9, R0, 0x6, RZ, 0xfc, !PT ;  /* 0x0000000600097812 */ /* 0x000fe400078efcff */
[----:B------:R-:W-:Y:S01]  /*2370*/  ISETP.GE.AND P4, PT, R8, UR4, PT ;  /* 0x0000000408007c0c */ /* 0x000fe2000bf86270 */
[C---:B------:R-:W-:Y:S01]  /*2380*/  IMAD R8, R0.reuse, c[0x0][0x188], RZ ;  /* 0x0000620000087a24 */ /* 0x040fe200078e02ff */
[----:B------:R-:W-:Y:S02]  /*2390*/  LOP3.LUT R20, R0, 0x8, RZ, 0xfc, !PT ;  /* 0x0000000800147812 */ /* 0x000fe400078efcff */
[----:B------:R-:W-:Y:S01]  /*23a0*/  ISETP.GE.AND P3, PT, R9, UR4, PT ;  /* 0x0000000409007c0c */ /* 0x000fe2000bf66270 */
[----:B------:R-:W-:Y:S01]  /*23b0*/  IMAD.WIDE R8, R8, 0x2, R74 ;  /* 0x0000000208087825 */ /* 0x000fe200078e024a */
[----:B------:R-:W-:-:S02]  /*23c0*/  PRMT R17, RZ, 0x7610, R17 ;  /* 0x00007610ff117816 */ /* 0x000fc40000000011 */
[----:B------:R-:W-:Y:S01]  /*23d0*/  LOP3.LUT R22, R0, 0xa, RZ, 0xfc, !PT ;  /* 0x0000000a00167812 */ /* 0x000fe200078efcff */
[----:B------:R-:W-:Y:S01]  /*23e0*/  IMAD R20, R20, c[0x0][0x188], RZ ;  /* 0x0000620014147a24 */ /* 0x000fe200078e02ff */
[----:B------:R-:W-:Y:S02]  /*23f0*/  PRMT R12, RZ, 0x7610, R12 ;  /* 0x00007610ff0c7816 */ /* 0x000fe4000000000c */
[----:B------:R1:W2:Y:S01]  /*2400*/  @!P0 LDG.E.U16 R17, [R8.64] ;  /* 0x0000000608118981 */ /* 0x0002a2000c1e1500 */
[----:B------:R-:W-:Y:S01]  /*2410*/  IMAD.WIDE R20, R20, 0x2, R74 ;  /* 0x0000000214147825 */ /* 0x000fe200078e024a */
[----:B------:R-:W-:Y:S02]  /*2420*/  ISETP.GE.AND P0, PT, R22, UR4, PT ;  /* 0x0000000416007c0c */ /* 0x000fe4000bf06270 */
[C---:B------:R-:W-:Y:S02]  /*2430*/  LOP3.LUT R22, R0.reuse, 0x12, RZ, 0xfc, !PT ;  /* 0x0000001200167812 */ /* 0x040fe400078efcff */
[----:B------:R3:W4:Y:S01]  /*2440*/  @!P4 LDG.E.U16 R12, [R20.64] ;  /* 0x00000006140cc981 */ /* 0x000722000c1e1500 */
[----:B------:R-:W-:-:S02]  /*2450*/  LOP3.LUT R10, R0, 0x4, RZ, 0xfc, !PT ;  /* 0x00000004000a7812 */ /* 0x000fc400078efcff */
[----:B------:R-:W-:Y:S02]  /*2460*/  ISETP.GE.AND P4, PT, R22, UR4, PT ;  /* 0x0000000416007c0c */ /* 0x000fe4000bf86270 */
[C---:B------:R-:W-:Y:S02]  /*2470*/  LOP3.LUT R22, R0.reuse, 0xa, RZ, 0xfc, !PT ;  /* 0x0000000a00167812 */ /* 0x040fe400078efcff */
[----:B------:R-:W-:Y:S02]  /*2480*/  LOP3.LUT R14, R0, 0x4, RZ, 0xfc, !PT ;  /* 0x00000004000e7812 */ /* 0x000fe400078efcff */
[----:B------:R-:W-:Y:S01]  /*2490*/  ISETP.GE.AND P2, PT, R10, UR4, PT ;  /* 0x000000040a007c0c */ /* 0x000fe2000bf46270 */
[----:B------:R-:W-:Y:S01]  /*24a0*/  IMAD R22, R22, c[0x0][0x188], RZ ;  /* 0x0000620016167a24 */ /* 0x000fe200078e02ff */
[----:B------:R-:W-:Y:S01]  /*24b0*/  LOP3.LUT R18, R0, 0x6, RZ, 0xfc, !PT ;  /* 0x0000000600127812 */ /* 0x000fe200078efcff */
[----:B------:R-:W-:Y:S01]  /*24c0*/  IMAD R14, R14, c[0x0][0x188], RZ ;  /* 0x000062000e0e7a24 */ /* 0x000fe200078e02ff */
[----:B------:R-:W-:Y:S01]  /*24d0*/  PRMT R60, RZ, 0x7610, R60 ;  /* 0x00007610ff3c7816 */ /* 0x000fe2000000003c */
[----:B-1----:R-:W-:Y:S01]  /*24e0*/  IMAD.WIDE R8, R22, 0x2, R74 ;  /* 0x0000000216087825 */ /* 0x002fe200078e024a */
[----:B------:R-:W-:-:S02]  /*24f0*/  LOP3.LUT R22, R0, 0x12, RZ, 0xfc, !PT ;  /* 0x0000001200167812 */ /* 0x000fc400078efcff */
[----:B------:R-:W-:Y:S01]  /*2500*/  PRMT R70, RZ, 0x7610, R70 ;  /* 0x00007610ff467816 */ /* 0x000fe20000000046 */
[----:B------:R-:W-:Y:S01]  /*2510*/  IMAD R18, R18, c[0x0][0x188], RZ ;  /* 0x0000620012127a24 */ /* 0x000fe200078e02ff */
[----:B------:R-:W-:Y:S01]  /*2520*/  PRMT R59, RZ, 0x7610, R59 ;  /* 0x00007610ff3b7816 */ /* 0x000fe2000000003b */
[----:B------:R-:W-:Y:S01]  /*2530*/  IMAD R22, R22, c[0x0][0x188], RZ ;  /* 0x0000620016167a24 */ /* 0x000fe200078e02ff */
[----:B------:R-:W-:Y:S01]  /*2540*/  LOP3.LUT R62, R0, 0xe, RZ, 0xfc, !PT ;  /* 0x0000000e003e7812 */ /* 0x000fe200078efcff */
[----:B------:R-:W-:Y:S01]  /*2550*/  IMAD.WIDE R14, R14, 0x2, R74 ;  /* 0x000000020e0e7825 */ /* 0x000fe200078e024a */
[----:B------:R-:W-:Y:S01]  /*2560*/  PRMT R71, RZ, 0x7610, R71 ;  /* 0x00007610ff477816 */ /* 0x000fe20000000047 */
[----:B------:R1:W5:Y:S01]  /*2570*/  @!P0 LDG.E.U16 R60, [R8.64] ;  /* 0x00000006083c8981 */ /* 0x000362000c1e1500 */
[----:B------:R-:W-:Y:S01]  /*2580*/  LOP3.LUT R11, R0, 0x2, RZ, 0xfc, !PT ;  /* 0x00000002000b7812 */ /* 0x000fe200078efcff */
[--C-:B---3--:R-:W-:Y:S01]  /*2590*/  IMAD.WIDE R20, R22, 0x2, R74.reuse ;  /* 0x0000000216147825 */ /* 0x108fe200078e024a */
[C---:B------:R-:W-:Y:S01]  /*25a0*/  LOP3.LUT R22, R0.reuse, 0x14, RZ, 0xfc, !PT ;  /* 0x0000001400167812 */ /* 0x040fe200078efcff */
[----:B------:R3:W2:Y:S01]  /*25b0*/  @!P2 LDG.E.U16 R70, [R14.64] ;  /* 0x000000060e46a981 */ /* 0x0006a2000c1e1500 */
[----:B------:R-:W-:Y:S01]  /*25c0*/  LOP3.LUT R23, R0, 0x10, RZ, 0xfc, !PT ;  /* 0x0000001000177812 */ /* 0x000fe200078efcff */
[----:B------:R-:W-:Y:S01]  /*25d0*/  IMAD.WIDE R18, R18, 0x2, R74 ;  /* 0x0000000212127825 */ /* 0x000fe200078e024a */
[----:B------:R-:W-:Y:S01]  /*25e0*/  ISETP.GE.AND P0, PT, R22, UR4, PT ;  /* 0x0000000416007c0c */ /* 0x000fe2000bf06270 */
[----:B------:R1:W2:Y:S01]  /*25f0*/  @!P4 LDG.E.U16 R71, [R20.64] ;  /* 0x000000061447c981 */ /* 0x0002a2000c1e1500 */
[----:B0-----:R-:W-:-:S02]  /*2600*/  LOP3.LUT R50, R0, 0xe, RZ, 0xfc, !PT ;  /* 0x0000000e00327812 */ /* 0x001fc400078efcff */
[----:B------:R-:W-:Y:S01]  /*2610*/  LOP3.LUT R22, R0, 0x1c, RZ, 0xfc, !PT ;  /* 0x0000001c00167812 */ /* 0x000fe200078efcff */
[----:B------:R0:W2:Y:S01]  /*2620*/  @!P3 LDG.E.U16 R59, [R18.64] ;  /* 0x00000006123bb981 */ /* 0x0000a2000c1e1500 */
[----:B------:R-:W-:Y:S02]  /*2630*/  ISETP.GE.AND P2, PT, R62, UR4, PT ;  /* 0x000000043e007c0c */ /* 0x000fe4000bf46270 */
[----:B------:R-:W-:Y:S01]  /*2640*/  LOP3.LUT R10, R0, 0x2, RZ, 0xfc, !PT ;  /* 0x00000002000a7812 */ /* 0x000fe200078efcff */
[----:B------:R-:W-:Y:S01]  /*2650*/  IMAD R50, R50, c[0x0][0x188], RZ ;  /* 0x0000620032327a24 */ /* 0x000fe200078e02ff */
[----:B------:R-:W-:Y:S02]  /*2660*/  ISETP.GE.AND P1, PT, R11, UR4, PT ;  /* 0x000000040b007c0c */ /* 0x000fe4000bf26270 */
[----:B------:R-:W-:Y:S01]  /*2670*/  ISETP.GE.AND P3, PT, R23, UR4, PT ;  /* 0x0000000417007c0c */ /* 0x000fe2000bf66270 */
[----:B------:R-:W-:Y:S01]  /*2680*/  IMAD R10, R10, c[0x0][0x188], RZ ;  /* 0x000062000a0a7a24 */ /* 0x000fe200078e02ff */
[----:B------:R-:W-:-:S02]  /*2690*/  ISETP.GE.AND P4, PT, R22, UR4, PT ;  /* 0x0000000416007c0c */ /* 0x000fc4000bf86270 */
[----:B------:R-:W-:Y:S01]  /*26a0*/  LOP3.LUT R22, R0, 0x14, RZ, 0xfc, !PT ;  /* 0x0000001400167812 */ /* 0x000fe200078efcff */
[----:B------:R-:W-:Y:S01]  /*26b0*/  IMAD R23, R23, c[0x0][0x188], RZ ;  /* 0x0000620017177a24 */ /* 0x000fe200078e02ff */
[----:B------:R-:W-:Y:S01]  /*26c0*/  PRMT R58, RZ, 0x7610, R58 ;  /* 0x00007610ff3a7816 */ /* 0x000fe2000000003a */
[----:B---3--:R-:W-:Y:S01]  /*26d0*/  IMAD.WIDE R14, R50, 0x2, R74 ;  /* 0x00000002320e7825 */ /* 0x008fe200078e024a */
[----:B------:R-:W-:Y:S02]  /*26e0*/  PRMT R98, RZ, 0x7610, R98 ;  /* 0x00007610ff627816 */ /* 0x000fe40000000062 */
[----:B------:R-:W-:Y:S01]  /*26f0*/  PRMT R16, RZ, 0x7610, R16 ;  /* 0x00007610ff107816 */ /* 0x000fe20000000010 */
[----:B------:R-:W-:Y:S01]  /*2700*/  IMAD R22, R22, c[0x0][0x188], RZ ;  /* 0x0000620016167a24 */ /* 0x000fe200078e02ff */
[----:B------:R-:W-:Y:S01]  /*2710*/  LOP3.LUT R50, R0, 0x18, RZ, 0xfc, !PT ;  /* 0x0000001800327812 */ /* 0x000fe200078efcff */
[--C-:B------:R-:W-:Y:S01]  /*2720*/  IMAD.WIDE R10, R10, 0x2, R74.reuse ;  /* 0x000000020a0a7825 */ /* 0x100fe200078e024a */
[C---:B------:R-:W-:Y:S01]  /*2730*/  LOP3.LUT R63, R0.reuse, 0xc, RZ, 0xfc, !PT ;  /* 0x0000000c003f7812 */ /* 0x040fe200078efcff */
[----:B------:R3:W2:Y:S02]  /*2740*/  @!P2 LDG.E.U16 R58, [R14.64] ;  /* 0x000000060e3aa981 */ /* 0x0006a4000c1e1500 */
[--C-:B0-----:R-:W-:Y:S01]  /*2750*/  IMAD.WIDE R18, R23, 0x2, R74.reuse ;  /* 0x0000000217127825 */ /* 0x101fe200078e024a */
[----:B------:R-:W-:Y:S01]  /*2760*/  LOP3.LUT R23, R0, 0x1a, RZ, 0xfc, !PT ;  /* 0x0000001a00177812 */ /* 0x000fe200078efcff */
[----:B------:R0:W2:Y:S01]  /*2770*/  @!P1 LDG.E.U16 R98, [R10.64] ;  /* 0x000000060a629981 */ /* 0x0000a2000c1e1500 */
[----:B------:R-:W-:Y:S01]  /*2780*/  ISETP.GE.AND P2, PT, R50, UR4, PT ;  /* 0x0000000432007c0c */ /* 0x000fe2000bf46270 */
[----:B-1----:R-:W-:Y:S01]  /*2790*/  IMAD.WIDE R8, R22, 0x2, R74 ;  /* 0x0000000216087825 */ /* 0x002fe200078e024a */
[C---:B------:R-:W-:Y:S01]  /*27a0*/  LOP3.LUT R22, R0.reuse, 0x1c, RZ, 0xfc, !PT ;  /* 0x0000001c00167812 */ /* 0x040fe200078efcff */
[----:B------:R1:W2:Y:S01]  /*27b0*/  @!P3 LDG.E.U16 R16, [R18.64] ;  /* 0x000000061210b981 */ /* 0x0002a2000c1e1500 */
[----:B------:R-:W-:Y:S01]  /*27c0*/  LOP3.LUT R51, R0, 0xc, RZ, 0xfc, !PT ;  /* 0x0000000c00337812 */ /* 0x000fe200078efcff */
[----:B------:R-:W-:Y:S01]  /*27d0*/  IMAD R50, R50, c[0x0][0x188], RZ ;  /* 0x0000620032327a24 */ /* 0x000fe200078e02ff */
[----:B------:R-:W-:-:S02]  /*27e0*/  ISETP.GE.AND P1, PT, R63, UR4, PT ;  /* 0x000000043f007c0c */ /* 0x000fc4000bf26270 */
[C---:B------:R-:W-:Y:S01]  /*27f0*/  ISETP.GE.AND P3, PT, R23.reuse, UR4, PT ;  /* 0x0000000417007c0c */ /* 0x040fe2000bf66270 */
[----:B------:R-:W-:Y:S01]  /*2800*/  IMAD R23, R23, c[0x0][0x188], RZ ;  /* 0x0000620017177a24 */ /* 0x000fe200078e02ff */
[----:B------:R-:W-:Y:S01]  /*2810*/  PRMT R68, RZ, 0x7610, R68 ;  /* 0x00007610ff447816 */ /* 0x000fe20000000044 */
[----:B------:R-:W-:Y:S02]  /*2820*/  IMAD R22, R22, c[0x0][0x188], RZ ;  /* 0x0000620016167a24 */ /* 0x000fe400078e02ff */
[----:B-1----:R-:W-:Y:S01]  /*2830*/  IMAD.WIDE R18, R50, 0x2, R74 ;  /* 0x0000000232127825 */ /* 0x002fe200078e024a */
[----:B------:R-:W-:Y:S02]  /*2840*/  LOP3.LUT R50, R0, 0x1e, RZ, 0xfc, !PT ;  /* 0x0000001e00327812 */ /* 0x000fe400078efcff */
[----:B------:R-:W-:Y:S01]  /*2850*/  PRMT R67, RZ, 0x7610, R67 ;  /* 0x00007610ff437816 */ /* 0x000fe20000000043 */
[----:B------:R-:W-:Y:S01]  /*2860*/  IMAD R51, R51, c[0x0][0x188], RZ ;  /* 0x0000620033337a24 */ /* 0x000fe200078e02ff */
[----:B------:R1:W2:Y:S01]  /*2870*/  @!P0 LDG.E.U16 R68, [R8.64] ;  /* 0x0000000608448981 */ /* 0x0002a2000c1e1500 */
[----:B------:R-:W-:Y:S01]  /*2880*/  IMAD.WIDE R20, R23, 0x2, R74 ;  /* 0x0000000217147825 */ /* 0x000fe200078e024a */
[----:B------:R-:W-:-:S02]  /*2890*/  PRMT R69, RZ, 0x7610, R69 ;  /* 0x00007610ff457816 */ /* 0x000fc40000000045 */
[----:B------:R-:W-:Y:S01]  /*28a0*/  ISETP.GE.AND P0, PT, R50, UR4, PT ;  /* 0x0000000432007c0c */ /* 0x000fe2000bf06270 */
[----:B------:R-:W-:Y:S01]  /*28b0*/  IMAD.WIDE R22, R22, 0x2, R74 ;  /* 0x0000000216167825 */ /* 0x000fe200078e024a */
[----:B------:R-:W-:-:S03]  /*28c0*/  LOP3.LUT R50, R0, 0x26, RZ, 0xfc, !PT ;  /* 0x0000002600327812 */ /* 0x000fc600078efcff */
[----:B0-----:R-:W-:Y:S01]  /*28d0*/  IMAD.WIDE R10, R51, 0x2, R74 ;  /* 0x00000002330a7825 */ /* 0x001fe200078e024a */
[----:B------:R-:W-:Y:S01]  /*28e0*/  LOP3.LUT R51, R0, 0x16, RZ, 0xfc, !PT ;  /* 0x0000001600337812 */ /* 0x000fe200078efcff */
[----:B------:R0:W2:Y:S01]  /*28f0*/  @!P4 LDG.E.U16 R67, [R22.64] ;  /* 0x000000061643c981 */ /* 0x0000a2000c1e1500 */
[----:B------:R-:W-:Y:S02]  /*2900*/  ISETP.GE.AND P4, PT, R50, UR4, PT ;  /* 0x0000000432007c0c */ /* 0x000fe4000bf86270 */
[C---:B------:R-:W-:Y:S01]  /*2910*/  LOP3.LUT R50, R0.reuse, 0x1e, RZ, 0xfc, !PT ;  /* 0x0000001e00327812 */ /* 0x040fe200078efcff */
[----:B------:R0:W2:Y:S01]  /*2920*/  @!P1 LDG.E.U16 R69, [R10.64] ;  /* 0x000000060a459981 */ /* 0x0000a2000c1e1500 */
[C---:B------:R-:W-:Y:S01]  /*2930*/  ISETP.GE.AND P1, PT, R51.reuse, UR4, PT ;  /* 0x0000000433007c0c */ /* 0x040fe2000bf26270 */
[----:B------:R-:W-:Y:S01]  /*2940*/  IMAD R51, R51, c[0x0][0x188], RZ ;  /* 0x0000620033337a24 */ /* 0x000fe200078e02ff */
[----:B------:R-:W-:Y:S01]  /*2950*/  LOP3.LUT R62, R0, 0x22, RZ, 0xfc, !PT ;  /* 0x00000022003e7812 */ /* 0x000fe200078efcff */
[----:B------:R-:W-:Y:S01]  /*2960*/  IMAD R50, R50, c[0x0][0x188], RZ ;  /* 0x0000620032327a24 */ /* 0x000fe200078e02ff */
[----:B------:R-:W-:-:S02]  /*2970*/  PRMT R57, RZ, 0x7610, R57 ;  /* 0x00007610ff397816 */ /* 0x000fc40000000039 */
[----:B0-----:R-:W-:Y:S01]  /*2980*/  PRMT R11, RZ, 0x7610, R11 ;  /* 0x00007610ff0b7816 */ /* 0x001fe2000000000b */
[----:B---3--:R-:W-:Y:S01]  /*2990*/  IMAD.WIDE R14, R51, 0x2, R74 ;  /* 0x00000002330e7825 */ /* 0x008fe200078e024a */
[----:B------:R-:W-:-:S03]  /*29a0*/  PRMT R88, RZ, 0x7610, R88 ;  /* 0x00007610ff587816 */ /* 0x000fc60000000058 */
[----:B-1----:R-:W-:Y:S01]  /*29b0*/  IMAD.WIDE R8, R50, 0x2, R74 ;  /* 0x0000000232087825 */ /* 0x002fe200078e024a */
[----:B------:R0:W3:Y:S01]  /*29c0*/  @!P2 LDG.E.U16 R11, [R18.64] ;  /* 0x00000006120ba981 */ /* 0x0000e2000c1e1500 */
[----:B------:R-:W-:Y:S02]  /*29d0*/  ISETP.GE.AND P2, PT, R62, UR4, PT ;  /* 0x000000043e007c0c */ /* 0x000fe4000bf46270 */
[C---:B------:R-:W-:Y:S01]  /*29e0*/  LOP3.LUT R50, R0.reuse, 0x26, RZ, 0xfc, !PT ;  /* 0x0000002600327812 */ /* 0x040fe200078efcff */
[----:B------:R1:W2:Y:S01]  /*29f0*/  @!P1 LDG.E.U16 R57, [R14.64] ;  /* 0x000000060e399981 */ /* 0x0002a2000c1e1500 */
[----:B------:R-:W-:Y:S01]  /*2a00*/  LOP3.LUT R63, R0, 0x20, RZ, 0xfc, !PT ;  /* 0x00000020003f7812 */ /* 0x000fe200078efcff */
[----:B------:R-:W-:Y:S02]  /*2a10*/  IMAD R62, R62, c[0x0][0x188], RZ ;  /* 0x000062003e3e7a24 */ /* 0x000fe400078e02ff */
[----:B------:R-:W-:Y:S01]  /*2a20*/  IMAD R50, R50, c[0x0][0x188], RZ ;  /* 0x0000620032327a24 */ /* 0x000fe200078e02ff */
[C---:B------:R-:W-:Y:S01]  /*2a30*/  ISETP.GE.AND P1, PT, R63.reuse, UR4, PT ;  /* 0x000000043f007c0c */ /* 0x040fe2000bf26270 */
[----:B------:R0:W2:Y:S01]  /*2a40*/  @!P3 LDG.E.U16 R88, [R20.64] ;  /* 0x000000061458b981 */ /* 0x0000a2000c1e1500 */
[----:B------:R-:W-:Y:S01]  /*2a50*/  PRMT R87, RZ, 0x7610, R87 ;  /* 0x00007610ff577816 */ /* 0x000fe20000000057 */
[----:B------:R-:W-:-:S02]  /*2a60*/  IMAD R63, R63, c[0x0][0x188], RZ ;  /* 0x000062003f3f7a24 */ /* 0x000fc400078e02ff */
[----:B------:R-:W-:Y:S01]  /*2a70*/  IMAD.WIDE R64, R50, 0x2, R74 ;  /* 0x0000000232407825 */ /* 0x000fe200078e024a */
[----:B------:R-:W-:-:S03]  /*2a80*/  LOP3.LUT R50, R0, 0x28, RZ, 0xfc, !PT ;  /* 0x0000002800327812 */ /* 0x000fc600078efcff */
[----:B0-----:R-:W-:Y:S01]  /*2a90*/  IMAD.WIDE R20, R62, 0x2, R74 ;  /* 0x000000023e147825 */ /* 0x001fe200078e024a */
[----:B-1----:R-:W-:-:S03]  /*2aa0*/  PRMT R15, RZ, 0x7610, R15 ;  /* 0x00007610ff0f7816 */ /* 0x002fc6000000000f */
[----:B------:R-:W-:Y:S01]  /*2ab0*/  IMAD.WIDE R18, R63, 0x2, R74 ;  /* 0x000000023f127825 */ /* 0x000fe200078e024a */
[----:B------:R0:W2:Y:S01]  /*2ac0*/  @!P2 LDG.E.U16 R87, [R20.64] ;  /* 0x000000061457a981 */ /* 0x0000a2000c1e1500 */
[----:B------:R-:W-:Y:S02]  /*2ad0*/  ISETP.GE.AND P2, PT, R50, UR4, PT ;  /* 0x0000000432007c0c */ /* 0x000fe4000bf46270 */
[C---:B------:R-:W-:Y:S01]  /*2ae0*/  LOP3.LUT R50, R0.reuse, 0x30, RZ, 0xfc, !PT ;  /* 0x0000003000327812 */ /* 0x040fe200078efcff */
[----:B------:R1:W2:Y:S01]  /*2af0*/  @!P1 LDG.E.U16 R15, [R18.64] ;  /* 0x00000006120f9981 */ /* 0x0002a2000c1e1500 */
[----:B------:R-:W-:Y:S02]  /*2b00*/  LOP3.LUT R51, R0, 0x24, RZ, 0xfc, !PT ;  /* 0x0000002400337812 */ /* 0x000fe400078efcff */
[----:B------:R-:W-:Y:S02]  /*2b10*/  ISETP.GE.AND P1, PT, R50, UR4, PT ;  /* 0x0000000432007c0c */ /* 0x000fe4000bf26270 */
[----:B------:R-:W-:-:S02]  /*2b20*/  ISETP.GE.AND P3, PT, R51, UR4, PT ;  /* 0x0000000433007c0c */ /* 0x000fc4000bf66270 */
[----:B------:R-:W-:Y:S02]  /*2b30*/  LOP3.LUT R50, R0, 0x28, RZ, 0xfc, !PT ;  /* 0x0000002800327812 */ /* 0x000fe400078efcff */
[----:B------:R-:W-:Y:S01]  /*2b40*/  PRMT R56, RZ, 0x7610, R56 ;  /* 0x00007610ff387816 */ /* 0x000fe20000000038 */
[----:B------:R-:W-:Y:S01]  /*2b50*/  IMAD R51, R51, c[0x0][0x188], RZ ;  /* 0x0000620033337a24 */ /* 0x000fe200078e02ff */
[----:B------:R-:W-:Y:S01]  /*2b60*/  PRMT R23, RZ, 0x7610, R23 ;  /* 0x00007610ff177816 */ /* 0x000fe20000000017 */
[----:B------:R-:W-:Y:S01]  /*2b70*/  IMAD R50, R50, c[0x0][0x188], RZ ;  /* 0x0000620032327a24 */ /* 0x000fe200078e02ff */
[----:B------:R-:W-:Y:S01]  /*2b80*/  PRMT R66, RZ, 0x7610, R66 ;  /* 0x00007610ff427816 */ /* 0x000fe20000000042 */
[----:B------:R-:W-:Y:S01]  /*2b90*/  IMAD.WIDE R62, R51, 0x2, R74 ;  /* 0x00000002333e7825 */ /* 0x000fe200078e024a */
[----:B------:R0:W2:Y:S01]  /*2ba0*/  @!P0 LDG.E.U16 R56, [R8.64] ;  /* 0x0000000608388981 */ /* 0x0000a2000c1e1500 */
[C---:B------:R-:W-:Y:S02]  /*2bb0*/  LOP3.LUT R72, R0.reuse, 0x2c, RZ, 0xfc, !PT ;  /* 0x0000002c00487812 */ /* 0x040fe400078efcff */
[----:B------:R-:W-:Y:S01]  /*2bc0*/  LOP3.LUT R73, R0, 0x2a, RZ, 0xfc, !PT ;  /* 0x0000002a00497812 */ /* 0x000fe200078efcff */
[----:B------:R1:W2:Y:S01]  /*2bd0*/  @!P4 LDG.E.U16 R23, [R64.64] ;  /* 0x000000064017c981 */ /* 0x0002a2000c1e1500 */
[----:B------:R-:W-:-:S03]  /*2be0*/  ISETP.GE.AND P4, PT, R72, UR4, PT ;  /* 0x0000000448007c0c */ /* 0x000fc6000bf86270 */
[----:B------:R1:W2:Y:S01]  /*2bf0*/  @!P3 LDG.E.U16 R66, [R62.64] ;  /* 0x000000063e42b981 */ /* 0x0002a2000c1e1500 */
[----:B0-----:R-:W-:Y:S01]  /*2c00*/  IMAD.WIDE R8, R50, 0x2, R74 ;  /* 0x0000000232087825 */ /* 0x001fe200078e024a */
[----:B------:R-:W-:Y:S02]  /*2c10*/  LOP3.LUT R50, R0, 0x32, RZ, 0xfc, !PT ;  /* 0x0000003200327812 */ /* 0x000fe400078efcff */
[C---:B------:R-:W-:Y:S01]  /*2c20*/  ISETP.GE.AND P3, PT, R73.reuse, UR4, PT ;  /* 0x0000000449007c0c */ /* 0x040fe2000bf66270 */
[----:B------:R-:W-:Y:S01]  /*2c30*/  IMAD R72, R72, c[0x0][0x188], RZ ;  /* 0x0000620048487a24 */ /* 0x000fe200078e02ff */
[----:B------:R-:W-:Y:S02]  /*2c40*/  ISETP.GE.AND P0, PT, R50, UR4, PT ;  /* 0x0000000432007c0c */ /* 0x000fe4000bf06270 */
[----:B------:R-:W-:Y:S01]  /*2c50*/  LOP3.LUT R50, R0, 0x30, RZ, 0xfc, !PT ;  /* 0x0000003000327812 */ /* 0x000fe200078efcff */
[----:B------:R-:W-:Y:S01]  /*2c60*/  IMAD R73, R73, c[0x0][0x188], RZ ;  /* 0x0000620049497a24 */ /* 0x000fe200078e02ff */
[----:B------:R-:W-:Y:S01]  /*2c70*/  PRMT R10, RZ, 0x7610, R10 ;  /* 0x00007610ff0a7816 */ /* 0x000fe2000000000a */
[----:B------:R-:W-:Y:S01]  /*2c80*/  IMAD.WIDE R20, R72, 0x2, R74 ;  /* 0x0000000248147825 */ /* 0x000fe200078e024a */
[----:B------:R-:W-:-:S02]  /*2c90*/  LOP3.LUT R72, R0, 0x32, RZ, 0xfc, !PT ;  /* 0x0000003200487812 */ /* 0x000fc400078efcff */
[----:B------:R-:W-:Y:S01]  /*2ca0*/  PRMT R86, RZ, 0x7610, R86 ;  /* 0x00007610ff567816 */ /* 0x000fe20000000056 */
[----:B------:R-:W-:Y:S01]  /*2cb0*/  IMAD R50, R50, c[0x0][0x188], RZ ;  /* 0x0000620032327a24 */ /* 0x000fe200078e02ff */
[----:B------:R0:W2:Y:S01]  /*2cc0*/  @!P2 LDG.E.U16 R10, [R8.64] ;  /* 0x00000006080aa981 */ /* 0x0000a2000c1e1500 */
[----:B-1----:R-:W-:Y:S01]  /*2cd0*/  IMAD.WIDE R18, R73, 0x2, R74 ;  /* 0x0000000249127825 */ /* 0x002fe200078e024a */
[----:B------:R-:W-:-:S03]  /*2ce0*/  PRMT R85, RZ, 0x7610, R85 ;  /* 0x00007610ff557816 */ /* 0x000fc60000000055 */
[----:B------:R-:W-:Y:S01]  /*2cf0*/  IMAD R72, R72, c[0x0][0x188], RZ ;  /* 0x0000620048487a24 */ /* 0x000fe200078e02ff */
[----:B------:R1:W2:Y:S01]  /*2d00*/  @!P3 LDG.E.U16 R86, [R18.64] ;  /* 0x000000061256b981 */ /* 0x0002a2000c1e1500 */
[--C-:B0-----:R-:W-:Y:S01]  /*2d10*/  IMAD.WIDE R8, R50, 0x2, R74.reuse ;  /* 0x0000000232087825 */ /* 0x101fe200078e024a */
[C---:B------:R-:W-:Y:S02]  /*2d20*/  LOP3.LUT R50, R0.reuse, 0x36, RZ, 0xfc, !PT ;  /* 0x0000003600327812 */ /* 0x040fe400078efcff */
[----:B------:R-:W-:Y:S02]  /*2d30*/  LOP3.LUT R51, R0, 0x2e, RZ, 0xfc, !PT ;  /* 0x0000002e00337812 */ /* 0x000fe400078efcff */
[----:B------:R-:W-:Y:S01]  /*2d40*/  ISETP.GE.AND P3, PT, R50, UR4, PT ;  /* 0x0000000432007c0c */ /* 0x000fe2000bf66270 */
[----:B-1----:R-:W-:Y:S01]  /*2d50*/  IMAD.WIDE R18, R72, 0x2, R74 ;  /* 0x0000000248127825 */ /* 0x002fe200078e024a */
[----:B------:R-:W-:Y:S02]  /*2d60*/  LOP3.LUT R50, R0, 0x3a, RZ, 0xfc, !PT ;  /* 0x0000003a00327812 */ /* 0x000fe400078efcff */
[----:B------:R-:W-:-:S02]  /*2d70*/  ISETP.GE.AND P5, PT, R51, UR4, PT ;  /* 0x0000000433007c0c */ /* 0x000fc4000bfa6270 */
[----:B------:R0:W2:Y:S01]  /*2d80*/  @!P0 LDG.E.U16 R85, [R18.64] ;  /* 0x0000000612558981 */ /* 0x0000a2000c1e1500 */
[----:B------:R-:W-:Y:S01]  /*2d90*/  ISETP.GE.AND P0, PT, R50, UR4, PT ;  /* 0x0000000432007c0c */ /* 0x000fe2000bf06270 */
[----:B------:R-:W-:Y:S01]  /*2da0*/  IMAD R51, R51, c[0x0][0x188], RZ ;  /* 0x0000620033337a24 */ /* 0x000fe200078e02ff */
[----:B------:R-:W-:-:S03]  /*2db0*/  LOP3.LUT R50, R0, 0x34, RZ, 0xfc, !PT ;  /* 0x0000003400327812 */ /* 0x000fc600078efcff */
[----:B------:R-:W-:Y:S01]  /*2dc0*/  IMAD.WIDE R62, R51, 0x2, R74 ;  /* 0x00000002333e7825 */ /* 0x000fe200078e024a */
[----:B------:R-:W-:-:S03]  /*2dd0*/  LOP3.LUT R51, R0, 0x34, RZ, 0xfc, !PT ;  /* 0x0000003400337812 */ /* 0x000fc600078efcff */
[----:B------:R-:W-:Y:S01]  /*2de0*/  IMAD R50, R50, c[0x0][0x188], RZ ;  /* 0x0000620032327a24 */ /* 0x000fe200078e02ff */
[----:B------:R-:W-:-:S03]  /*2df0*/  ISETP.GE.AND P2, PT, R51, UR4, PT ;  /* 0x0000000433007c0c */ /* 0x000fc6000bf46270 */
[----:B0-----:R-:W-:Y:S01]  /*2e00*/  IMAD.WIDE R18, R50, 0x2, R74 ;  /* 0x0000000232127825 */ /* 0x001fe200078e024a */
[----:B------:R-:W-:Y:S02]  /*2e10*/  LOP3.LUT R50, R0, 0x38, RZ, 0xfc, !PT ;  /* 0x0000003800327812 */ /* 0x000fe400078efcff */
[----:B------:R-:W-:-:S03]  /*2e20*/  PRMT R64, RZ, 0x7610, R64 ;  /* 0x00007610ff407816 */ /* 0x000fc60000000040 */
[----:B------:R-:W-:Y:S01]  /*2e30*/  IMAD R50, R50, c[0x0][0x188], RZ ;  /* 0x0000620032327a24 */ /* 0x000fe200078e02ff */
[----:B------:R-:W-:-:S03]  /*2e40*/  PRMT R14, RZ, 0x7610, R14 ;  /* 0x00007610ff0e7816 */ /* 0x000fc6000000000e */
[----:B------:R-:W-:Y:S01]  /*2e50*/  IMAD.WIDE R72, R50, 0x2, R74 ;  /* 0x0000000232487825 */ /* 0x000fe200078e024a */
[C---:B------:R-:W-:Y:S01]  /*2e60*/  LOP3.LUT R50, R0.reuse, 0x3e, RZ, 0xfc, !PT ;  /* 0x0000003e00327812 */ /* 0x040fe200078efcff */
[----:B------:R0:W2:Y:S01]  /*2e70*/  @!P2 LDG.E.U16 R64, [R18.64] ;  /* 0x000000061240a981 */ /* 0x0000a2000c1e1500 */
[----:B------:R-:W-:Y:S02]  /*2e80*/  LOP3.LUT R51, R0, 0x38, RZ, 0xfc, !PT ;  /* 0x0000003800337812 */ /* 0x000fe400078efcff */
[----:B------:R-:W-:Y:S01]  /*2e90*/  ISETP.GE.AND P2, PT, R50, UR4, PT ;  /* 0x0000000432007c0c */ /* 0x000fe2000bf46270 */
[----:B------:R1:W2:Y:S01]  /*2ea0*/  @!P1 LDG.E.U16 R14, [R8.64] ;  /* 0x00000006080e9981 */ /* 0x0002a2000c1e1500 */
[----:B------:R-:W-:Y:S02]  /*2eb0*/  LOP3.LUT R50, R0, 0x3a, RZ, 0xfc, !PT ;  /* 0x0000003a00327812 */ /* 0x000fe400078efcff */
[----:B------:R-:W-:-:S03]  /*2ec0*/  ISETP.GE.AND P1, PT, R51, UR4, PT ;  /* 0x0000000433007c0c */ /* 0x000fc6000bf26270 */
[----:B------:R-:W-:Y:S01]  /*2ed0*/  IMAD R50, R50, c[0x0][0x188], RZ ;  /* 0x0000620032327a24 */ /* 0x000fe200078e02ff */
[C---:B------:R-:W-:Y:S02]  /*2ee0*/  LOP3.LUT R51, R0.reuse, 0x36, RZ, 0xfc, !PT ;  /* 0x0000003600337812 */ /* 0x040fe400078efcff */
[----:B------:R-:W-:Y:S01]  /*2ef0*/  LOP3.LUT R76, R0, 0x3c, RZ, 0xfc, !PT ;  /* 0x0000003c004c7812 */ /* 0x000fe200078efcff */
[----:B0-----:R-:W-:Y:S01]  /*2f00*/  IMAD.WIDE R18, R50, 0x2, R74 ;  /* 0x0000000232127825 */ /* 0x001fe200078e024a */
[----:B------:R-:W-:Y:S02]  /*2f10*/  PRMT R65, RZ, 0x7610, R65 ;  /* 0x00007610ff417816 */ /* 0x000fe40000000041 */
[----:B------:R-:W-:Y:S02]  /*2f20*/  LOP3.LUT R50, R0, 0x3e, RZ, 0xfc, !PT ;  /* 0x0000003e00327812 */ /* 0x000fe400078efcff */
[----:B------:R-:W-:Y:S02]  /*2f30*/  PRMT R22, RZ, 0x7610, R22 ;  /* 0x00007610ff167816 */ /* 0x000fe40000000016 */
[----:B-1----:R-:W-:Y:S01]  /*2f40*/  PRMT R9, RZ, 0x7610, R9 ;  /* 0x00007610ff097816 */ /* 0x002fe20000000009 */
[----:B------:R-:W-:Y:S01]  /*2f50*/  IMAD R51, R51, c[0x0][0x188], RZ ;  /* 0x0000620033337a24 */ /* 0x000fe200078e02ff */
[----:B------:R0:W2:Y:S01]  /*2f60*/  @!P4 LDG.E.U16 R65, [R20.64] ;  /* 0x000000061441c981 */ /* 0x0000a2000c1e1500 */
[----:B------:R-:W-:-:S02]  /*2f70*/  IMAD R76, R76, c[0x0][0x188], RZ ;  /* 0x000062004c4c7a24 */ /* 0x000fc400078e02ff */
[----:B------:R-:W-:Y:S01]  /*2f80*/  IMAD R50, R50, c[0x0][0x188], RZ ;  /* 0x0000620032327a24 */ /* 0x000fe200078e02ff */
[----:B------:R1:W2:Y:S04]  /*2f90*/  @!P5 LDG.E.U16 R22, [R62.64] ;  /* 0x000000063e16d981 */ /* 0x0002a8000c1e1500 */
[----:B------:R1:W2:Y:S01]  /*2fa0*/  @!P1 LDG.E.U16 R9, [R72.64] ;  /* 0x0000000648099981 */ /* 0x0002a2000c1e1500 */
[----:B0-----:R-:W-:Y:S01]  /*2fb0*/  PRMT R21, RZ, 0x7610, R21 ;  /* 0x00007610ff157816 */ /* 0x001fe20000000015 */
[----:B-1----:R-:W-:-:S04]  /*2fc0*/  IMAD.WIDE R62, R51, 0x2, R74 ;  /* 0x00000002333e7825 */ /* 0x002fc800078e024a */
[--C-:B------:R-:W-:Y:S01]  /*2fd0*/  IMAD.WIDE R72, R76, 0x2, R74.reuse ;  /* 0x000000024c487825 */ /* 0x100fe200078e024a */
[----:B------:R0:W2:Y:S03]  /*2fe0*/  @!P3 LDG.E.U16 R21, [R62.64] ;  /* 0x000000063e15b981 */ /* 0x0000a6000c1e1500 */
[----:B------:R-:W-:Y:S01]  /*2ff0*/  IMAD.WIDE R76, R50, 0x2, R74 ;  /* 0x00000002324c7825 */ /* 0x000fe200078e024a */
[----:B------:R-:W-:-:S04]  /*3000*/  LOP3.LUT R50, R0, 0x44, RZ, 0xfc, !PT ;  /* 0x0000004400327812 */ /* 0x000fc800078efcff */
[----:B------:R-:W-:Y:S02]  /*3010*/  ISETP.GE.AND P3, PT, R50, UR4, PT ;  /* 0x0000000432007c0c */ /* 0x000fe4000bf66270 */
[C---:B------:R-:W-:Y:S02]  /*3020*/  LOP3.LUT R50, R0.reuse, 0x40, RZ, 0xfc, !PT ;  /* 0x0000004000327812 */ /* 0x040fe400078efcff */
[----:B------:R-:W-:Y:S02]  /*3030*/  PRMT R84, RZ, 0x7610, R84 ;  /* 0x00007610ff547816 */ /* 0x000fe40000000054 */
[----:B------:R-:W-:Y:S01]  /*3040*/  LOP3.LUT R51, R0, 0x3c, RZ, 0xfc, !PT ;  /* 0x0000003c00337812 */ /* 0x000fe200078efcff */
[----:B------:R-:W-:-:S03]  /*3050*/  IMAD R50, R50, c[0x0][0x188], RZ ;  /* 0x0000620032327a24 */ /* 0x000fc600078e02ff */
[----:B------:R-:W-:Y:S01]  /*3060*/  ISETP.GE.AND P4, PT, R51, UR4, PT ;  /* 0x0000000433007c0c */ /* 0x000fe2000bf86270 */
[----:B------:R1:W2:Y:S01]  /*3070*/  @!P0 LDG.E.U16 R84, [R18.64] ;  /* 0x0000000612548981 */ /* 0x0002a2000c1e1500 */
[----:B------:R-:W-:Y:S02]  /*3080*/  LOP3.LUT R51, R0, 0x40, RZ, 0xfc, !PT ;  /* 0x0000004000337812 */ /* 0x000fe400078efcff */
[----:B------:R-:W-:Y:S02]  /*3090*/  PRMT R20, RZ, 0x7610, R20 ;  /* 0x00007610ff147816 */ /* 0x000fe40000000014 */
[----:B------:R-:W-:Y:S01]  /*30a0*/  ISETP.GE.AND P1, PT, R51, UR4, PT ;  /* 0x0000000433007c0c */ /* 0x000fe2000bf26270 */
[----:B-1----:R-:W-:Y:S01]  /*30b0*/  IMAD.WIDE R18, R50, 0x2, R74 ;  /* 0x0000000232127825 */ /* 0x002fe200078e024a */
[C---:B------:R-:W-:Y:S02]  /*30c0*/  LOP3.LUT R50, R0.reuse, 0x42, RZ, 0xfc, !PT ;  /* 0x0000004200327812 */ /* 0x040fe400078efcff */
[----:B------:R1:W2:Y:S01]  /*30d0*/  @!P2 LDG.E.U16 R20, [R76.64] ;  /* 0x000000064c14a981 */ /* 0x0002a2000c1e1500 */
[----:B------:R-:W-:-:S02]  /*30e0*/  LOP3.LUT R51, R0, 0x42, RZ, 0xfc, !PT ;  /* 0x0000004200337812 */ /* 0x000fc400078efcff */
[----:B------:R-:W-:Y:S02]  /*30f0*/  IMAD R50, R50, c[0x0][0x188], RZ ;  /* 0x0000620032327a24 */ /* 0x000fe400078e02ff */
[----:B------:R-:W-:Y:S02]  /*3100*/  ISETP.GE.AND P0, PT, R51, UR4, PT ;  /* 0x0000000433007c0c */ /* 0x000fe4000bf06270 */
[----:B------:R-:W-:Y:S02]  /*3110*/  LOP3.LUT R51, R0, 0x46, RZ, 0xfc, !PT ;  /* 0x0000004600337812 */ /* 0x000fe400078efcff */
[----:B0-----:R-:W-:Y:S01]  /*3120*/  PRMT R63, RZ, 0x7610, R63 ;  /* 0x00007610ff3f7816 */ /* 0x001fe2000000003f */
[----:B-1----:R-:W-:Y:S01]  /*3130*/  IMAD.WIDE R76, R50, 0x2, R74 ;  /* 0x00000002324c7825 */ /* 0x002fe200078e024a */
[----:B------:R-:W-:Y:S02]  /*3140*/  LOP3.LUT R50, R0, 0x46, RZ, 0xfc, !PT ;  /* 0x0000004600327812 */ /* 0x000fe400078efcff */
[----:B------:R-:W-:-:S02]  /*3150*/  ISETP.GE.AND P2, PT, R51, UR4, PT ;  /* 0x0000000433007c0c */ /* 0x000fc4000bf46270 */
[----:B------:R-:W-:Y:S01]  /*3160*/  LOP3.LUT R51, R0, 0x44, RZ, 0xfc, !PT ;  /* 0x0000004400337812 */ /* 0x000fe200078efcff */
[----:B------:R-:W-:Y:S01]  /*3170*/  IMAD R50, R50, c[0x0][0x188], RZ ;  /* 0x0000620032327a24 */ /* 0x000fe200078e02ff */
[----:B------:R0:W2:Y:S01]  /*3180*/  @!P4 LDG.E.U16 R63, [R72.64] ;  /* 0x00000006483fc981 */ /* 0x0000a2000c1e1500 */
[----:B------:R-:W-:Y:S02]  /*3190*/  PRMT R13, RZ, 0x7610, R13 ;  /* 0x00007610ff0d7816 */ /* 0x000fe4000000000d */
[----:B------:R-:W-:Y:S02]  /*31a0*/  IMAD R51, R51, c[0x0][0x188], RZ ;  /* 0x0000620033337a24 */ /* 0x000fe400078e02ff */
[----:B------:R-:W-:Y:S01]  /*31b0*/  IMAD.WIDE R80, R50, 0x2, R74 ;  /* 0x0000000232507825 */ /* 0x000fe200078e024a */
[----:B------:R-:W-:Y:S01]  /*31c0*/  LOP3.LUT R50, R0, 0x48, RZ, 0xfc, !PT ;  /* 0x0000004800327812 */ /* 0x000fe200078efcff */
[----:B------:R1:W2:Y:S01]  /*31d0*/  @!P1 LDG.E.U16 R13, [R18.64] ;  /* 0x00000006120d9981 */ /* 0x0002a2000c1e1500 */
[----:B0-----:R-:W-:Y:S01]  /*31e0*/  PRMT R73, RZ, 0x7610, R73 ;  /* 0x00007610ff497816 */ /* 0x001fe20000000049 */
[----:B------:R-:W-:Y:S01]  /*31f0*/  IMAD.WIDE R78, R51, 0x2, R74 ;  /* 0x00000002334e7825 */ /* 0x000fe200078e024a */
[----:B------:R-:W-:-:S04]  /*3200*/  PRMT R62, RZ, 0x7610, R62 ;  /* 0x00007610ff3e7816 */ /* 0x000fc8000000003e */
[----:B------:R0:W2:Y:S01]  /*3210*/  @!P0 LDG.E.U16 R73, [R76.64] ;  /* 0x000000064c498981 */ /* 0x0000a2000c1e1500 */
[----:B------:R-:W-:Y:S02]  /*3220*/  ISETP.GE.AND P0, PT, R50, UR4, PT ;  /* 0x0000000432007c0c */ /* 0x000fe4000bf06270 */
[C---:B------:R-:W-:Y:S01]  /*3230*/  LOP3.LUT R50, R0.reuse, 0x4e, RZ, 0xfc, !PT ;  /* 0x0000004e00327812 */ /* 0x040fe200078efcff */
[----:B------:R0:W2:Y:S01]  /*3240*/  @!P3 LDG.E.U16 R62, [R78.64] ;  /* 0x000000064e3eb981 */ /* 0x0000a2000c1e1500 */
[----:B-1----:R-:W-:Y:S02]  /*3250*/  PRMT R19, RZ, 0x7610, R19 ;  /* 0x00007610ff137816 */ /* 0x002fe40000000013 */
[----:B------:R-:W-:Y:S02]  /*3260*/  LOP3.LUT R51, R0, 0x4c, RZ, 0xfc, !PT ;  /* 0x0000004c00337812 */ /* 0x000fe400078efcff */
[----:B------:R-:W-:Y:S02]  /*3270*/  ISETP.GE.AND P3, PT, R50, UR4, PT ;  /* 0x0000000432007c0c */ /* 0x000fe4000bf66270 */
[----:B------:R-:W-:Y:S01]  /*3280*/  LOP3.LUT R50, R0, 0x4a, RZ, 0xfc, !PT ;  /* 0x0000004a00327812 */ /* 0x000fe200078efcff */
[----:B------:R1:W2:Y:S01]  /*3290*/  @!P2 LDG.E.U16 R19, [R80.64] ;  /* 0x000000065013a981 */ /* 0x0002a2000c1e1500 */
[----:B------:R-:W-:-:S02]  /*32a0*/  ISETP.GE.AND P2, PT, R51, UR4, PT ;  /* 0x0000000433007c0c */ /* 0x000fc4000bf46270 */
[----:B------:R-:W-:Y:S01]  /*32b0*/  LOP3.LUT R51, R0, 0x48, RZ, 0xfc, !PT ;  /* 0x0000004800337812 */ /* 0x000fe200078efcff */
[----:B------:R-:W-:Y:S01]  /*32c0*/  IMAD R50, R50, c[0x0][0x188], RZ ;  /* 0x0000620032327a24 */ /* 0x000fe200078e02ff */
[----:B------:R-:W-:-:S03]  /*32d0*/  LOP3.LUT R82, R0, 0x4a, RZ, 0xfc, !PT ;  /* 0x0000004a00527812 */ /* 0x000fc600078efcff */
[----:B------:R-:W-:Y:S01]  /*32e0*/  IMAD R51, R51, c[0x0][0x188], RZ ;  /* 0x0000620033337a24 */ /* 0x000fe200078e02ff */
[----:B------:R-:W-:Y:S01]  /*32f0*/  ISETP.GE.AND P1, PT, R82, UR4, PT ;  /* 0x0000000452007c0c */ /* 0x000fe2000bf26270 */
[----:B0-----:R-:W-:Y:S01]  /*3300*/  IMAD.WIDE R78, R50, 0x2, R74 ;  /* 0x00000002324e7825 */ /* 0x001fe200078e024a */
[----:B------:R-:W-:-:S03]  /*3310*/  LOP3.LUT R50, R0, 0x4c, RZ, 0xfc, !PT ;  /* 0x0000004c00327812 */ /* 0x000fc600078efcff */
[----:B------:R-:W-:Y:S01]  /*3320*/  IMAD.WIDE R76, R51, 0x2, R74 ;  /* 0x00000002334c7825 */ /* 0x000fe200078e024a */
[----:B------:R-:W-:-:S03]  /*3330*/  LOP3.LUT R51, R0, 0x4e, RZ, 0xfc, !PT ;  /* 0x0000004e00337812 */ /* 0x000fc600078efcff */
[----:B------:R-:W-:Y:S01]  /*3340*/  IMAD R50, R50, c[0x0][0x188], RZ ;  /* 0x0000620032327a24 */ /* 0x000fe200078e02ff */
[----:B------:R-:W-:Y:S01]  /*3350*/  PRMT R72, RZ, 0x7610, R72 ;  /* 0x00007610ff487816 */ /* 0x000fe20000000048 */
[----:B------:R-:W-:Y:S02]  /*3360*/  IMAD R51, R51, c[0x0][0x188], RZ ;  /* 0x0000620033337a24 */ /* 0x000fe400078e02ff */
[----:B-1----:R-:W-:Y:S01]  /*3370*/  IMAD.WIDE R80, R50, 0x2, R74 ;  /* 0x0000000232507825 */ /* 0x002fe200078e024a */
[----:B------:R-:W-:Y:S02]  /*3380*/  LOP3.LUT R50, R0, 0x50, RZ, 0xfc, !PT ;  /* 0x0000005000327812 */ /* 0x000fe400078efcff */
[----:B------:R-:W-:Y:S01]  /*3390*/  PRMT R18, RZ, 0x7610, R18 ;  /* 0x00007610ff127816 */ /* 0x000fe20000000012 */
[----:B------:R-:W-:Y:S01]  /*33a0*/  IMAD.WIDE R82, R51, 0x2, R74 ;  /* 0x0000000233527825 */ /* 0x000fe200078e024a */
[----:B------:R0:W2:Y:S01]  /*33b0*/  @!P1 LDG.E.U16 R72, [R78.64] ;  /* 0x000000064e489981 */ /* 0x0000a2000c1e1500 */
[----:B------:R-:W-:-:S02]  /*33c0*/  ISETP.GE.AND P1, PT, R50, UR4, PT ;  /* 0x0000000432007c0c */ /* 0x000fc4000bf26270 */
[----:B------:R-:W-:Y:S01]  /*33d0*/  LOP3.LUT R50, R0, 0x54, RZ, 0xfc, !PT ;  /* 0x0000005400327812 */ /* 0x000fe200078efcff */
[----:B------:R1:W2:Y:S03]  /*33e0*/  @!P3 LDG.E.U16 R18, [R82.64] ;  /* 0x000000065212b981 */ /* 0x0002a6000c1e1500 */
[----:B------:R-:W-:Y:S02]  /*33f0*/  ISETP.GE.AND P3, PT, R50, UR4, PT ;  /* 0x0000000432007c0c */ /* 0x000fe4000bf66270 */
[----:B------:R-:W-:Y:S02]  /*3400*/  LOP3.LUT R50, R0, 0x50, RZ, 0xfc, !PT ;  /* 0x0000005000327812 */ /* 0x000fe400078efcff */
[----:B------:R-:W-:-:S03]  /*3410*/  PRMT R8, RZ, 0x7610, R8 ;  /* 0x00007610ff087816 */ /* 0x000fc60000000008 */
[----:B------:R-:W-:-:S03]  /*3420*/  IMAD R50, R50, c[0x0][0x188], RZ ;  /* 0x0000620032327a24 */ /* 0x000fc600078e02ff */
[----:B------:R0:W2:Y:S01]  /*3430*/  @!P0 LDG.E.U16 R8, [R76.64] ;  /* 0x000000064c088981 */ /* 0x0000a2000c1e1500 */
[----:B------:R-:W-:Y:S02]  /*3440*/  PRMT R61, RZ, 0x7610, R61 ;  /* 0x00007610ff3d7816 */ /* 0x000fe4000000003d */
[----:B------:R-:W-:-:S04]  /*3450*/  LOP3.LUT R51, R0, 0x52, RZ, 0xfc, !PT ;  /* 0x0000005200337812 */ /* 0x000fc800078efcff */
[----:B------:R1:W2:Y:S01]  /*3460*/  @!P2 LDG.E.U16 R61, [R80.64] ;  /* 0x00000006503da981 */ /* 0x0002a2000c1e1500 */
[----:B0-----:R-:W-:Y:S01]  /*3470*/  IMAD.WIDE R76, R50, 0x2, R74 ;  /* 0x00000002324c7825 */ /* 0x001fe200078e024a */
[----:B------:R-:W-:-:S05]  /*3480*/  LOP3.LUT R50, R0, 0x52, RZ, 0xfc, !PT ;  /* 0x0000005200327812 */ /* 0x000fca00078efcff */
[----:B------:R-:W-:Y:S01]  /*3490*/  IMAD R50, R50, c[0x0][0x188], RZ ;  /* 0x0000620032327a24 */ /* 0x000fe200078e02ff */
[----:B------:R-:W-:-:S03]  /*34a0*/  ISETP.GE.AND P2, PT, R51, UR4, PT ;  /* 0x0000000433007c0c */ /* 0x000fc6000bf46270 */
[----:B------:R-:W-:Y:S01]  /*34b0*/  IMAD.WIDE R78, R50, 0x2, R74 ;  /* 0x00000002324e7825 */ /* 0x000fe200078e024a */
[C---:B------:R-:W-:Y:S02]  /*34c0*/  LOP3.LUT R50, R0.reuse, 0x56, RZ, 0xfc, !PT ;  /* 0x0000005600327812 */ /* 0x040fe400078efcff */
[----:B------:R-:W-:-:S03]  /*34d0*/  LOP3.LUT R51, R0, 0x58, RZ, 0xfc, !PT ;  /* 0x0000005800337812 */ /* 0x000fc600078efcff */
[----:B------:R-:W-:Y:S01]  /*34e0*/  IMAD R50, R50, c[0x0][0x188], RZ ;  /* 0x0000620032327a24 */ /* 0x000fe200078e02ff */
[----:B------:R-:W-:Y:S02]  /*34f0*/  ISETP.GE.AND P0, PT, R51, UR4, PT ;  /* 0x0000000433007c0c */ /* 0x000fe4000bf06270 */
[----:B------:R-:W-:Y:S01]  /*3500*/  LOP3.LUT R51, R0, 0x54, RZ, 0xfc, !PT ;  /* 0x0000005400337812 */ /* 0x000fe200078efcff */
[----:B-1----:R-:W-:Y:S01]  /*3510*/  IMAD.WIDE R82, R50, 0x2, R74 ;  /* 0x0000000232527825 */ /* 0x002fe200078e024a */
[C---:B------:R-:W-:Y:S02]  /*3520*/  LOP3.LUT R94, R0.reuse, 0x56, RZ, 0xfc, !PT ;  /* 0x00000056005e7812 */ /* 0x040fe400078efcff */
[----:B------:R-:W-:Y:S01]  /*3530*/  LOP3.LUT R50, R0, 0x58, RZ, 0xfc, !PT ;  /* 0x0000005800327812 */ /* 0x000fe200078efcff */
[----:B------:R-:W-:Y:S01]  /*3540*/  IMAD R51, R51, c[0x0][0x188], RZ ;  /* 0x0000620033337a24 */ /* 0x000fe200078e02ff */
[----:B------:R-:W-:Y:S02]  /*3550*/  PRMT R89, RZ, 0x7610, R89 ;  /* 0x00007610ff597816 */ /* 0x000fe40000000059 */
[----:B------:R-:W-:-:S02]  /*3560*/  ISETP.GE.AND P4, PT, R94, UR4, PT ;  /* 0x000000045e007c0c */ /* 0x000fc4000bf86270 */
[----:B------:R-:W-:Y:S01]  /*3570*/  PRMT R91, RZ, 0x7610, R91 ;  /* 0x00007610ff5b7816 */ /* 0x000fe2000000005b */
[----:B------:R-:W-:Y:S01]  /*3580*/  IMAD R50, R50, c[0x0][0x188], RZ ;  /* 0x0000620032327a24 */ /* 0x000fe200078e02ff */
[----:B------:R-:W-:Y:S01]  /*3590*/  PRMT R90, RZ, 0x7610, R90 ;  /* 0x00007610ff5a7816 */ /* 0x000fe2000000005a */
[----:B------:R-:W-:Y:S01]  /*35a0*/  IMAD.WIDE R80, R51, 0x2, R74 ;  /* 0x0000000233507825 */ /* 0x000fe200078e024a */
[----:B------:R0:W2:Y:S01]  /*35b0*/  @!P1 LDG.E.U16 R89, [R76.64] ;  /* 0x000000064c599981 */ /* 0x0000a2000c1e1500 */
[C---:B------:R-:W-:Y:S02]  /*35c0*/  LOP3.LUT R94, R0.reuse, 0x5c, RZ, 0xfc, !PT ;  /* 0x0000005c005e7812 */ /* 0x040fe400078efcff */
[C---:B------:R-:W-:Y:S01]  /*35d0*/  LOP3.LUT R95, R0.reuse, 0x5a, RZ, 0xfc, !PT ;  /* 0x0000005a005f7812 */ /* 0x040fe200078efcff */
[----:B------:R1:W2:Y:S01]  /*35e0*/  @!P2 LDG.E.U16 R91, [R78.64] ;  /* 0x000000064e5ba981 */ /* 0x0002a2000c1e1500 */
[----:B------:R-:W-:Y:S02]  /*35f0*/  LOP3.LUT R51, R0, 0x5e, RZ, 0xfc, !PT ;  /* 0x0000005e00337812 */ /* 0x000fe400078efcff */
[----:B------:R-:W-:Y:S01]  /*3600*/  PRMT R92, RZ, 0x7610, R92 ;  /* 0x00007610ff5c7816 */ /* 0x000fe2000000005c */
[----:B------:R3:W2:Y:S01]  /*3610*/  @!P3 LDG.E.U16 R90, [R80.64] ;  /* 0x00000006505ab981 */ /* 0x0006a2000c1e1500 */
[----:B0-----:R-:W-:Y:S01]  /*3620*/  IMAD.WIDE R76, R50, 0x2, R74 ;  /* 0x00000002324c7825 */ /* 0x001fe200078e024a */
[----:B------:R-:W-:-:S02]  /*3630*/  LOP3.LUT R50, R0, 0x5a, RZ, 0xfc, !PT ;  /* 0x0000005a00327812 */ /* 0x000fc400078efcff */
[----:B-1----:R-:W-:Y:S01]  /*3640*/  PRMT R78, RZ, 0x7610, R78 ;  /* 0x00007610ff4e7816 */ /* 0x002fe2000000004e */
[----:B------:R-:W-:Y:S01]  /*3650*/  IMAD R95, R95, c[0x0][0x188], RZ ;  /* 0x000062005f5f7a24 */ /* 0x000fe200078e02ff */
[C---:B------:R-:W-:Y:S01]  /*3660*/  ISETP.GE.AND P2, PT, R94.reuse, UR4, PT ;  /* 0x000000045e007c0c */ /* 0x040fe2000bf46270 */
[----:B------:R-:W-:Y:S01]  /*3670*/  IMAD R94, R94, c[0x0][0x188], RZ ;  /* 0x000062005e5e7a24 */ /* 0x000fe200078e02ff */
[C---:B------:R-:W-:Y:S01]  /*3680*/  ISETP.GE.AND P3, PT, R51.reuse, UR4, PT ;  /* 0x0000000433007c0c */ /* 0x040fe2000bf66270 */
[----:B------:R-:W-:Y:S01]  /*3690*/  IMAD R51, R51, c[0x0][0x188], RZ ;  /* 0x0000620033337a24 */ /* 0x000fe200078e02ff */
[----:B------:R-:W-:Y:S01]  /*36a0*/  ISETP.GE.AND P1, PT, R50, UR4, PT ;  /* 0x0000000432007c0c */ /* 0x000fe2000bf26270 */
[----:B------:R0:W2:Y:S01]  /*36b0*/  @!P4 LDG.E.U16 R92, [R82.64] ;  /* 0x00000006525cc981 */ /* 0x0000a2000c1e1500 */
[----:B------:R-:W-:-:S03]  /*36c0*/  LOP3.LUT R50, R0, 0x60, RZ, 0xfc, !PT ;  /* 0x0000006000327812 */ /* 0x000fc600078efcff */
[----:B------:R1:W2:Y:S01]  /*36d0*/  @!P0 LDG.E.U16 R78, [R76.64] ;  /* 0x000000064c4e8981 */ /* 0x0002a2000c1e1500 */
[----:B------:R-:W-:Y:S02]  /*36e0*/  ISETP.GE.AND P0, PT, R50, UR4, PT ;  /* 0x0000000432007c0c */ /* 0x000fe4000bf06270 */
[----:B---3--:R-:W-:Y:S01]  /*36f0*/  PRMT R81, RZ, 0x7610, R81 ;  /* 0x00007610ff517816 */ /* 0x008fe20000000051 */
[----:B0-----:R-:W-:Y:S01]  /*3700*/  IMAD.WIDE R82, R94, 0x2, R74 ;  /* 0x000000025e527825 */ /* 0x001fe200078e024a */
[----:B------:R-:W-:-:S03]  /*3710*/  LOP3.LUT R50, R0, 0x62, RZ, 0xfc, !PT ;  /* 0x0000006200327812 */ /* 0x000fc600078efcff */
[----:B-1----:R-:W-:Y:S01]  /*3720*/  IMAD.WIDE R76, R95, 0x2, R74 ;  /* 0x000000025f4c7825 */ /* 0x002fe200078e024a */
[----:B------:R-:W-:Y:S01]  /*3730*/  PRMT R79, RZ, 0x7610, R79 ;  /* 0x00007610ff4f7816 */ /* 0x000fe2000000004f */
[----:B------:R0:W3:Y:S02]  /*3740*/  @!P2 LDG.E.U16 R81, [R82.64] ;  /* 0x000000065251a981 */ /* 0x0000e4000c1e1500 */
[----:B------:R-:W-:Y:S01]  /*3750*/  IMAD.WIDE R94, R51, 0x2, R74 ;  /* 0x00000002335e7825 */ /* 0x000fe200078e024a */
[----:B------:R-:W-:Y:S02]  /*3760*/  LOP3.LUT R51, R0, 0x60, RZ, 0xfc, !PT ;  /* 0x0000006000337812 */ /* 0x000fe400078efcff */
[----:B------:R-:W-:Y:S01]  /*3770*/  ISETP.GE.AND P4, PT, R50, UR4, PT ;  /* 0x0000000432007c0c */ /* 0x000fe2000bf86270 */
[----:B------:R1:W2:Y:S01]  /*3780*/  @!P1 LDG.E.U16 R79, [R76.64] ;  /* 0x000000064c4f9981 */ /* 0x0002a2000c1e1500 */
[----:B------:R-:W-:Y:S01]  /*3790*/  LOP3.LUT R50, R0, 0x64, RZ, 0xfc, !PT ;  /* 0x0000006400327812 */ /* 0x000fe200078efcff */
[----:B------:R-:W-:Y:S01]  /*37a0*/  IMAD R51, R51, c[0x0][0x188], RZ ;  /* 0x0000620033337a24 */ /* 0x000fe200078e02ff */
[----:B0-----:R-:W-:-:S02]  /*37b0*/  PRMT R82, RZ, 0x7610, R82 ;  /* 0x00007610ff527816 */ /* 0x001fc40000000052 */
[----:B------:R-:W-:Y:S02]  /*37c0*/  ISETP.GE.AND P1, PT, R50, UR4, PT ;  /* 0x0000000432007c0c */ /* 0x000fe4000bf26270 */
[C---:B------:R-:W-:Y:S01]  /*37d0*/  LOP3.LUT R50, R0.reuse, 0x68, RZ, 0xfc, !PT ;  /* 0x0000006800327812 */ /* 0x040fe200078efcff */
[----:B-1----:R-:W-:Y:S01]  /*37e0*/  IMAD.WIDE R76, R51, 0x2, R74 ;  /* 0x00000002334c7825 */ /* 0x002fe200078e024a */
[C---:B------:R-:W-:Y:S02]  /*37f0*/  LOP3.LUT R96, R0.reuse, 0x62, RZ, 0xfc, !PT ;  /* 0x0000006200607812 */ /* 0x040fe400078efcff */
[----:B------:R-:W-:Y:S02]  /*3800*/  PRMT R80, RZ, 0x7610, R80 ;  /* 0x00007610ff507816 */ /* 0x000fe40000000050 */
[----:B------:R0:W2:Y:S01]  /*3810*/  @!P0 LDG.E.U16 R82, [R76.64] ;  /* 0x000000064c528981 */ /* 0x0000a2000c1e1500 */
[----:B------:R-:W-:Y:S02]  /*3820*/  LOP3.LUT R51, R0, 0x66, RZ, 0xfc, !PT ;  /* 0x0000006600337812 */ /* 0x000fe400078efcff */
[----:B------:R-:W-:Y:S01]  /*3830*/  ISETP.GE.AND P0, PT, R50, UR4, PT ;  /* 0x0000000432007c0c */ /* 0x000fe2000bf06270 */
[----:B------:R-:W-:Y:S01]  /*3840*/  IMAD R96, R96, c[0x0][0x188], RZ ;  /* 0x0000620060607a24 */ /* 0x000fe200078e02ff */
[----:B------:R-:W-:Y:S01]  /*3850*/  LOP3.LUT R50, R0, 0x66, RZ, 0xfc, !PT ;  /* 0x0000006600327812 */ /* 0x000fe200078efcff */
[----:B------:R1:W2:Y:S01]  /*3860*/  @!P3 LDG.E.U16 R80, [R94.64] ;  /* 0x000000065e50b981 */ /* 0x0002a2000c1e1500 */
[----:B------:R-:W-:-:S02]  /*3870*/  ISETP.GE.AND P2, PT, R51, UR4, PT ;  /* 0x0000000433007c0c */ /* 0x000fc4000bf46270 */
[----:B------:R-:W-:Y:S01]  /*3880*/  LOP3.LUT R51, R0, 0x64, RZ, 0xfc, !PT ;  /* 0x0000006400337812 */ /* 0x000fe200078efcff */
[----:B------:R-:W-:Y:S01]  /*3890*/  IMAD R50, R50, c[0x0][0x188], RZ ;  /* 0x0000620032327a24 */ /* 0x000fe200078e02ff */
[----:B------:R-:W-:Y:S01]  /*38a0*/  PRMT R83, RZ, 0x7610, R83 ;  /* 0x00007610ff537816 */ /* 0x000fe20000000053 */
[----:B-1----:R-:W-:-:S04]  /*38b0*/  IMAD.WIDE R94, R96, 0x2, R74 ;  /* 0x00000002605e7825 */ /* 0x002fc800078e024a */
[----:B------:R-:W-:Y:S01]  /*38c0*/  IMAD R51, R51, c[0x0][0x188], RZ ;  /* 0x0000620033337a24 */ /* 0x000fe200078e02ff */
[----:B------:R1:W2:Y:S01]  /*38d0*/  @!P4 LDG.E.U16 R83, [R94.64] ;  /* 0x000000065e53c981 */ /* 0x0002a2000c1e1500 */
[----:B------:R-:W-:Y:S01]  /*38e0*/  IMAD.WIDE R96, R50, 0x2, R74 ;  /* 0x0000000232607825 */ /* 0x000fe200078e024a */
[----:B------:R-:W-:-:S03]  /*38f0*/  LOP3.LUT R50, R0, 0x68, RZ, 0xfc, !PT ;  /* 0x0000006800327812 */ /* 0x000fc600078efcff */
[----:B0-----:R-:W-:Y:S01]  /*3900*/  IMAD.WIDE R76, R51, 0x2, R74 ;  /* 0x00000002334c7825 */ /* 0x001fe200078e024a */
[----:B-1----:R-:W-:-:S03]  /*3910*/  PRMT R94, RZ, 0x7610, R94 ;  /* 0x00007610ff5e7816 */ /* 0x002fc6000000005e */
[----:B------:R-:W-:Y:S01]  /*3920*/  IMAD R50, R50, c[0x0][0x188], RZ ;  /* 0x0000620032327a24 */ /* 0x000fe200078e02ff */
[----:B------:R-:W-:Y:S02]  /*3930*/  LOP3.LUT R51, R0, 0x6a, RZ, 0xfc, !PT ;  /* 0x0000006a00337812 */ /* 0x000fe400078efcff */
[----:B------:R0:W2:Y:S01]  /*3940*/  @!P1 LDG.E.U16 R94, [R76.64] ;  /* 0x000000064c5e9981 */ /* 0x0000a2000c1e1500 */
[----:B------:R-:W-:Y:S02]  /*3950*/  PRMT R95, RZ, 0x7610, R95 ;  /* 0x00007610ff5f7816 */ /* 0x000fe4000000005f */
[----:B------:R-:W-:Y:S01]  /*3960*/  PRMT R93, RZ, 0x7610, R93 ;  /* 0x00007610ff5d7816 */ /* 0x000fe2000000005d */
[----:B0-----:R-:W-:Y:S01]  /*3970*/  IMAD.WIDE R76, R50, 0x2, R74 ;  /* 0x00000002324c7825 */ /* 0x001fe200078e024a */
[----:B------:R-:W-:-:S04]  /*3980*/  LOP3.LUT R50, R0, 0x6a, RZ, 0xfc, !PT ;  /* 0x0000006a00327812 */ /* 0x000fc800078efcff */
[----:B------:R0:W2:Y:S01]  /*3990*/  @!P2 LDG.E.U16 R93, [R96.64] ;  /* 0x00000006605da981 */ /* 0x0000a2000c1e1500 */
[----:B------:R-:W-:Y:S01]  /*39a0*/  ISETP.GE.AND P1, PT, R51, UR4, PT ;  /* 0x0000000433007c0c */ /* 0x000fe2000bf26270 */
[----:B------:R-:W-:Y:S02]  /*39b0*/  IMAD R50, R50, c[0x0][0x188], RZ ;  /* 0x0000620032327a24 */ /* 0x000fe400078e02ff */
[----:B------:R1:W2:Y:S01]  /*39c0*/  @!P0 LDG.E.U16 R95, [R76.64] ;  /* 0x000000064c5f8981 */ /* 0x0002a2000c1e1500 */
[----:B------:R-:W-:Y:S02]  /*39d0*/  LOP3.LUT R51, R0, 0x6c, RZ, 0xfc, !PT ;  /* 0x0000006c00337812 */ /* 0x000fe400078efcff */
[----:B0-----:R-:W-:Y:S01]  /*39e0*/  PRMT R96, RZ, 0x7610, R96 ;  /* 0x00007610ff607816 */ /* 0x001fe20000000060 */
[----:B-1----:R-:W-:Y:S01]  /*39f0*/  IMAD.WIDE R76, R50, 0x2, R74 ;  /* 0x00000002324c7825 */ /* 0x002fe200078e024a */
[----:B------:R-:W-:Y:S02]  /*3a00*/  LOP3.LUT R50, R0, 0x6c, RZ, 0xfc, !PT ;  /* 0x0000006c00327812 */ /* 0x000fe400078efcff */
[----:B------:R-:W-:-:S03]  /*3a10*/  ISETP.GE.AND P0, PT, R51, UR4, PT ;  /* 0x0000000433007c0c */ /* 0x000fc6000bf06270 */
[----:B------:R0:W2:Y:S01]  /*3a20*/  @!P1 LDG.E.U16 R96, [R76.64] ;  /* 0x000000064c609981 */ /* 0x0000a2000c1e1500 */
[----:B------:R-:W-:Y:S01]  /*3a30*/  IMAD R50, R50, c[0x0][0x188], RZ ;  /* 0x0000620032327a24 */ /* 0x000fe200078e02ff */
[----:B------:R-:W-:Y:S02]  /*3a40*/  LOP3.LUT R51, R0, 0x6e, RZ, 0xfc, !PT ;  /* 0x0000006e00337812 */ /* 0x000fe400078efcff */
[----:B------:R-:W-:Y:S01]  /*3a50*/  PRMT R97, RZ, 0x7610, R97 ;  /* 0x00007610ff617816 */ /* 0x000fe20000000061 */
[----:B0-----:R-:W-:Y:S01]  /*3a60*/  IMAD.WIDE R76, R50, 0x2, R74 ;  /* 0x00000002324c7825 */ /* 0x001fe200078e024a */
[----:B------:R-:W-:Y:S02]  /*3a70*/  LOP3.LUT R50, R0, 0x6e, RZ, 0xfc, !PT ;  /* 0x0000006e00327812 */ /* 0x000fe400078efcff */
[----:B------:R-:W-:Y:S02]  /*3a80*/  ISETP.GE.AND P1, PT, R51, UR4, PT ;  /* 0x0000000433007c0c */ /* 0x000fe4000bf26270 */
[----:B------:R0:W2:Y:S01]  /*3a90*/  @!P0 LDG.E.U16 R97, [R76.64] ;  /* 0x000000064c618981 */ /* 0x0000a2000c1e1500 */
[----:B------:R-:W-:Y:S01]  /*3aa0*/  IMAD R50, R50, c[0x0][0x188], RZ ;  /* 0x0000620032327a24 */ /* 0x000fe200078e02ff */
[----:B------:R-:W-:-:S02]  /*3ab0*/  LOP3.LUT R51, R0, 0x70, RZ, 0xfc, !PT ;  /* 0x0000007000337812 */ /* 0x000fc400078efcff */
[----:B------:R-:W-:Y:S01]  /*3ac0*/  PRMT R99, RZ, 0x7610, R99 ;  /* 0x00007610ff637816 */ /* 0x000fe20000000063 */
[----:B0-----:R-:W-:Y:S01]  /*3ad0*/  IMAD.WIDE R76, R50, 0x2, R74 ;  /* 0x00000002324c7825 */ /* 0x001fe200078e024a */
        /* <DEDUP_REMOVED lines=16> */
[----:B------:R0:W3:Y:S01]  /*3be0*/  @!P1 LDG.E.U16 R101, [R76.64] ;  /* 0x000000064c659981 */ /* 0x0000e2000c1e1500 */
[----:B------:R-:W-:Y:S01]  /*3bf0*/  IMAD R50, R50, c[0x0][0x188], RZ ;  /* 0x0000620032327a24 */ /* 0x000fe200078e02ff */
[----:B------:R-:W-:Y:S02]  /*3c00*/  LOP3.LUT R51, R0, 0x76, RZ, 0xfc, !PT ;  /* 0x0000007600337812 */ /* 0x000fe400078efcff */
[----:B------:R-:W-:Y:S01]  /*3c10*/  PRMT R102, RZ, 0x7610, R102 ;  /* 0x00007610ff667816 */ /* 0x000fe20000000066 */
[----:B0-----:R-:W-:Y:S01]  /*3c20*/  IMAD.WIDE R76, R50, 0x2, R74 ;  /* 0x00000002324c7825 */ /* 0x001fe200078e024a */
[----:B------:R-:W-:Y:S02]  /*3c30*/  LOP3.LUT R50, R0, 0x76, RZ, 0xfc, !PT ;  /* 0x0000007600327812 */ /* 0x000fe400078efcff */
[----:B------:R-:W-:Y:S02]  /*3c40*/  ISETP.GE.AND P1, PT, R51, UR4, PT ;  /* 0x0000000433007c0c */ /* 0x000fe4000bf26270 */
[----:B------:R0:W3:Y:S01]  /*3c50*/  @!P0 LDG.E.U16 R102, [R76.64] ;  /* 0x000000064c668981 */ /* 0x0000e2000c1e1500 */
        /* <DEDUP_REMOVED lines=9> */
[----:B------:R-:W-:Y:S02]  /*3cf0*/  PRMT R104, RZ, 0x7610, R104 ;  /* 0x00007610ff687816 */ /* 0x000fe40000000068 */
[----:B------:R-:W-:Y:S01]  /*3d00*/  ISETP.GE.AND P1, PT, R51, UR4, PT ;  /* 0x0000000433007c0c */ /* 0x000fe2000bf26270 */
[----:B0-----:R-:W-:Y:S01]  /*3d10*/  IMAD.WIDE R76, R50, 0x2, R74 ;  /* 0x00000002324c7825 */ /* 0x001fe200078e024a */
[----:B------:R-:W-:Y:S02]  /*3d20*/  LOP3.LUT R50, R0, 0x7a, RZ, 0xfc, !PT ;  /* 0x0000007a00327812 */ /* 0x000fe400078efcff */
[----:B------:R-:W-:-:S02]  /*3d30*/  PRMT R105, RZ, 0x7610, R105 ;  /* 0x00007610ff697816 */ /* 0x000fc40000000069 */
[----:B------:R0:W3:Y:S01]  /*3d40*/  @!P0 LDG.E.U16 R104, [R76.64] ;  /* 0x000000064c688981 */ /* 0x0000e2000c1e1500 */
[----:B------:R-:W-:Y:S01]  /*3d50*/  IMAD R50, R50, c[0x0][0x188], RZ ;  /* 0x0000620032327a24 */ /* 0x000fe200078e02ff */
[----:B------:R-:W-:-:S03]  /*3d60*/  LOP3.LUT R51, R0, 0x7c, RZ, 0xfc, !PT ;  /* 0x0000007c00337812 */ /* 0x000fc600078efcff */
[----:B0-----:R-:W-:Y:S01]  /*3d70*/  IMAD.WIDE R76, R50, 0x2, R74 ;  /* 0x00000002324c7825 */ /* 0x001fe200078e024a */
[----:B------:R-:W-:-:S04]  /*3d80*/  ISETP.GE.AND P0, PT, R51, UR4, PT ;  /* 0x0000000433007c0c */ /* 0x000fc8000bf06270 */
[----:B------:R0:W3:Y:S01]  /*3d90*/  @!P1 LDG.E.U16 R105, [R76.64] ;  /* 0x000000064c699981 */ /* 0x0000e2000c1e1500 */
[----:B------:R-:W-:-:S03]  /*3da0*/  IMAD R51, R51, c[0x0][0x188], RZ ;  /* 0x0000620033337a24 */ /* 0x000fc600078e02ff */
[----:B------:R-:W1:Y:S01]  /*3db0*/  S2R R50, SR_TID.X ;  /* 0x0000000000327919 */ /* 0x000e620000002100 */
[----:B0-----:R-:W-:-:S04]  /*3dc0*/  LOP3.LUT R77, R0, 0x7e, RZ, 0xfc, !PT ;  /* 0x0000007e004d7812 */ /* 0x001fc800078efcff */
[----:B------:R-:W-:Y:S01]  /*3dd0*/  ISETP.GE.AND P1, PT, R77, UR4, PT ;  /* 0x000000044d007c0c */ /* 0x000fe2000bf26270 */
[----:B------:R-:W-:Y:S01]  /*3de0*/  IMAD.WIDE R76, R51, 0x2, R74 ;  /* 0x00000002334c7825 */ /* 0x000fe200078e024a */
[----:B------:R-:W-:Y:S02]  /*3df0*/  LOP3.LUT R51, R0, 0x7e, RZ, 0xfc, !PT ;  /* 0x0000007e00337812 */ /* 0x000fe400078efcff */
[----:B------:R-:W-:-:S03]  /*3e00*/  PRMT R106, RZ, 0x7610, R106 ;  /* 0x00007610ff6a7816 */ /* 0x000fc6000000006a */
[----:B------:R-:W-:Y:S01]  /*3e10*/  IMAD R51, R51, c[0x0][0x188], RZ ;  /* 0x0000620033337a24 */ /* 0x000fe200078e02ff */
[----:B------:R-:W-:Y:S02]  /*3e20*/  PRMT R107, RZ, 0x7610, R107 ;  /* 0x00007610ff6b7816 */ /* 0x000fe4000000006b */
[----:B------:R0:W3:Y:S02]  /*3e30*/  @!P0 LDG.E.U16 R106, [R76.64] ;  /* 0x000000064c6a8981 */ /* 0x0000e4000c1e1500 */
[----:B0-----:R-:W-:-:S05]  /*3e40*/  IMAD.WIDE R76, R51, 0x2, R74 ;  /* 0x00000002334c7825 */ /* 0x001fca00078e024a */
[----:B------:R0:W3:Y:S04]  /*3e50*/  @!P1 LDG.E.U16 R107, [R76.64] ;  /* 0x000000064c6b9981 */ /* 0x0000e8000c1e1500 */
[----:B------:R-:W-:Y:S01]  /*3e60*/  BAR.SYNC.DEFER_BLOCKING 0x0 ;  /* 0x0000000000007b1d */ /* 0x000fe20000010000 */
[----:B-1----:R-:W-:-:S04]  /*3e70*/  LOP3.LUT R50, R50, 0x7f, RZ, 0xc0, !PT ;  /* 0x0000007f32327812 */ /* 0x002fc800078ec0ff */
[C---:B------:R-:W-:Y:S01]  /*3e80*/  ISETP.GE.AND P0, PT, R50.reuse, UR4, PT ;  /* 0x0000000432007c0c */ /* 0x040fe2000bf06270 */
[----:B------:R1:W-:Y:S01]  /*3e90*/  STL.64 [R1+0x80], R74 ;  /* 0x0000804a01007387 */ /* 0x0003e20000100a00 */
[----:B------:R-:W-:Y:S01]  /*3ea0*/  IMAD R51, R50, c[0x0][0x18c], RZ ;  /* 0x0000630032337a24 */ /* 0x000fe200078e02ff */
[----:B------:R-:W-:Y:S01]  /*3eb0*/  LOP3.LUT R115, R115, R114, RZ, 0x3c, !PT ;  /* 0x0000007273737212 */ /* 0x000fe200078e3cff */
[----:B-1----:R-:W-:Y:S02]  /*3ec0*/  IMAD.MOV.U32 R74, RZ, RZ, R109 ;  /* 0x000000ffff4a7224 */ /* 0x002fe400078e006d */
[--C-:B------:R-:W-:Y:S01]  /*3ed0*/  IMAD.MOV.U32 R75, RZ, RZ, R108.reuse ;  /* 0x000000ffff4b7224 */ /* 0x100fe200078e006c */
[----:B------:R-:W-:-:S03]  /*3ee0*/  PRMT R108, RZ, 0x7610, R108 ;  /* 0x00007610ff6c7816 */ /* 0x000fc6000000006c */
[----:B0-----:R-:W-:Y:S01]  /*3ef0*/  IMAD.WIDE R76, R51, 0x2, R74 ;  /* 0x00000002334c7825 */ /* 0x001fe200078e024a */
[----:B------:R0:W-:Y:S01]  /*3f00*/  STL.64 [R1+0x38], R74 ;  /* 0x0000384a01007387 */ /* 0x0001e20000100a00 */
[----:B------:R-:W-:-:S03]  /*3f10*/  PRMT R109, RZ, 0x7610, R109 ;  /* 0x00007610ff6d7816 */ /* 0x000fc6000000006d */
[----:B------:R1:W3:Y:S01]  /*3f20*/  @!P0 LDG.E.U16 R108, [R76.64] ;  /* 0x000000064c6c8981 */ /* 0x0002e2000c1e1500 */
[----:B------:R-:W-:Y:S01]  /*3f30*/  LOP3.LUT R114, R115, R114, RZ, 0x3c, !PT ;  /* 0x0000007273727212 */ /* 0x000fe200078e3cff */
[----:B0-----:R-:W-:Y:S02]  /*3f40*/  IMAD.MOV.U32 R74, RZ, RZ, R111 ;  /* 0x000000ffff4a7224 */ /* 0x001fe400078e006f */
[----:B------:R-:W-:-:S04]  /*3f50*/  IMAD.MOV.U32 R75, RZ, RZ, R110 ;  /* 0x000000ffff4b7224 */ /* 0x000fc800078e006e */
[----:B-1----:R-:W-:Y:S01]  /*3f60*/  IMAD.WIDE R76, R51, 0x2, R74 ;  /* 0x00000002334c7825 */ /* 0x002fe200078e024a */
[----:B------:R0:W-:Y:S01]  /*3f70*/  STL.64 [R1+0x30], R74 ;  /* 0x0000304a01007387 */ /* 0x0001e20000100a00 */
[----:B------:R-:W-:-:S03]  /*3f80*/  PRMT R110, RZ, 0x7610, R110 ;  /* 0x00007610ff6e7816 */ /* 0x000fc6000000006e */
[----:B------:R1:W3:Y:S01]  /*3f90*/  @!P0 LDG.E.U16 R109, [R76.64] ;  /* 0x000000064c6d8981 */ /* 0x0002e2000c1e1500 */
[----:B------:R-:W-:Y:S01]  /*3fa0*/  LOP3.LUT R115, R115, R114, RZ, 0x3c, !PT ;  /* 0x0000007273737212 */ /* 0x000fe200078e3cff */
[----:B0-----:R-:W-:Y:S02]  /*3fb0*/  IMAD.MOV.U32 R74, RZ, RZ, R113 ;  /* 0x000000ffff4a7224 */ /* 0x001fe400078e0071 */
[----:B------:R-:W-:-:S04]  /*3fc0*/  IMAD.MOV.U32 R75, RZ, RZ, R112 ;  /* 0x000000ffff4b7224 */ /* 0x000fc800078e0070 */
[----:B-1----:R-:W-:Y:S01]  /*3fd0*/  IMAD.WIDE R76, R51, 0x2, R74 ;  /* 0x00000002334c7825 */ /* 0x002fe200078e024a */
[----:B------:R-:W-:Y:S01]  /*3fe0*/  PRMT R111, RZ, 0x7610, R111 ;  /* 0x00007610ff6f7816 */ /* 0x000fe2000000006f */
[----:B------:R0:W-:Y:S04]  /*3ff0*/  STL.64 [R1+0x88], R74 ;  /* 0x0000884a01007387 */ /* 0x0001e80000100a00 */
[----:B------:R1:W3:Y:S04]  /*4000*/  @!P0 LDG.E.U16 R110, [R76.64] ;  /* 0x000000064c6e8981 */ /* 0x0002e8000c1e1500 */
[----:B------:R-:W-:Y:S01]  /*4010*/  STL.64 [R1+0x28], R114 ;  /* 0x0000287201007387 */ /* 0x000fe20000100a00 */
[----:B0-----:R-:W-:-:S02]  /*4020*/  IMAD.MOV.U32 R74, RZ, RZ, R117 ;  /* 0x000000ffff4a7224 */ /* 0x001fc400078e0075 */
[----:B-1----:R-:W-:-:S04]  /*4030*/  IMAD.WIDE R76, R51, 0x2, R114 ;  /* 0x00000002334c7825 */ /* 0x002fc800078e0272 */
[----:B------:R-:W-:Y:S01]  /*4040*/  IMAD.MOV.U32 R75, RZ, RZ, R116 ;  /* 0x000000ffff4b7224 */ /* 0x000fe200078e0074 */
[----:B------:R0:W3:Y:S04]  /*4050*/  @!P0 LDG.E.U16 R111, [R76.64] ;  /* 0x000000064c6f8981 */ /* 0x0000e8000c1e1500 */
[----:B------:R1:W-:Y:S01]  /*4060*/  STL.64 [R1+0x20], R74 ;  /* 0x0000204a01007387 */ /* 0x0003e20000100a00 */
[----:B0-----:R-:W-:-:S04]  /*4070*/  IMAD.WIDE R76, R51, 0x2, R74 ;  /* 0x00000002334c7825 */ /* 0x001fc800078e024a */
[----:B-1----:R-:W-:Y:S02]  /*4080*/  IMAD.MOV.U32 R74, RZ, RZ, R119 ;  /* 0x000000ffff4a7224 */ /* 0x002fe400078e0077 */
[----:B------:R-:W-:-:S05]  /*4090*/  IMAD.MOV.U32 R75, RZ, RZ, R118 ;  /* 0x000000ffff4b7224 */ /* 0x000fca00078e0076 */
[----:B------:R0:W-:Y:S04]  /*40a0*/  STL.64 [R1+0x18], R74 ;  /* 0x0000184a01007387 */ /* 0x0001e80000100a00 */
[----:B------:R-:W3:Y:S04]  /*40b0*/  LDL.LU R119, [R1] ;  /* 0x0000000001777983 */ /* 0x000ee80000300800 */
[----:B------:R-:W3:Y:S01]  /*40c0*/  LDL.LU R118, [R1+0x4] ;  /* 0x0000040001767983 */ /* 0x000ee20000300800 */
[----:B------:R-:W-:-:S03]  /*40d0*/  PRMT R112, RZ, 0x7610, R112 ;  /* 0x00007610ff707816 */ /* 0x000fc60000000070 */
[----:B------:R-:W1:Y:S01]  /*40e0*/  S2R R50, SR_TID.X ;  /* 0x0000000000327919 */ /* 0x000e620000002100 */
[----:B------:R-:W-:-:S03]  /*40f0*/  PRMT R113, RZ, 0x7610, R113 ;  /* 0x00007610ff717816 */ /* 0x000fc60000000071 */
[----:B------:R0:W5:Y:S01]  /*4100*/  @!P0 LDG.E.U16 R112, [R76.64] ;  /* 0x000000064c708981 */ /* 0x000162000c1e1500 */
[----:B------:R-:W-:Y:S02]  /*4110*/  IMAD.MOV.U32 R116, RZ, RZ, R123 ;  /* 0x000000ffff747224 */ /* 0x000fe400078e007b */
[----:B0-----:R-:W-:-:S04]  /*4120*/  IMAD.WIDE R76, R51, 0x2, R74 ;  /* 0x00000002334c7825 */ /* 0x001fc800078e024a */
[----:B------:R-:W-:Y:S01]  /*4130*/  IMAD.MOV.U32 R74, RZ, RZ, R121 ;  /* 0x000000ffff4a7224 */ /* 0x000fe200078e0079 */
[----:B------:R0:W5:Y:S01]  /*4140*/  @!P0 LDG.E.U16 R113, [R76.64] ;  /* 0x000000064c718981 */ /* 0x000162000c1e1500 */
[----:B------:R-:W-:Y:S02]  /*4150*/  IMAD.MOV.U32 R75, RZ, RZ, R120 ;  /* 0x000000ffff4b7224 */ /* 0x000fe400078e0078 */
[----:B------:R-:W-:Y:S02]  /*4160*/  IMAD.MOV.U32 R117, RZ, RZ, R122 ;  /* 0x000000ffff757224 */ /* 0x000fe400078e007a */
[----:B------:R-:W-:Y:S01]  /*4170*/  IMAD.WIDE R114, R51, 0x2, R74 ;  /* 0x0000000233727825 */ /* 0x000fe200078e024a */
[----:B0-----:R-:W-:Y:S01]  /*4180*/  PRMT R76, RZ, 0x7610, R76 ;  /* 0x00007610ff4c7816 */ /* 0x001fe2000000004c */
[----:B------:R0:W-:Y:S04]  /*4190*/  STL.64 [R1+0x90], R74 ;  /* 0x0000904a01007387 */ /* 0x0001e80000100a00 */
[----:B------:R1:W-:Y:S04]  /*41a0*/  STL.64 [R1+0x10], R116 ;  /* 0x0000107401007387 */ /* 0x0003e80000100a00 */
[----:B------:R1:W5:Y:S01]  /*41b0*/  @!P0 LDG.E.U16 R76, [R114.64] ;  /* 0x00000006724c8981 */ /* 0x000362000c1e1500 */
[----:B0-----:R-:W-:-:S02]  /*41c0*/  IMAD.MOV.U32 R74, RZ, RZ, R125 ;  /* 0x000000ffff4a7224 */ /* 0x001fc400078e007d */
[----:B-1----:R-:W-:Y:S01]  /*41d0*/  IMAD.WIDE R114, R51, 0x2, R116 ;  /* 0x0000000233727825 */ /* 0x002fe200078e0274 */
[----:B------:R-:W-:Y:S01]  /*41e0*/  LOP3.LUT R116, R50, 0x7f, RZ, 0xc0, !PT ;  /* 0x0000007f32747812 */ /* 0x000fe200078ec0ff */
[----:B------:R-:W5:Y:S04]  /*41f0*/  LDL.LU R51, [R1+0x40] ;  /* 0x0000400001337983 */ /* 0x000f680000300800 */
[----:B------:R-:W5:Y:S01]  /*4200*/  LDL.LU R50, [R1+0x44] ;  /* 0x0000440001327983 */ /* 0x000f620000300800 */
[----:B------:R-:W-:-:S03]  /*4210*/  IMAD.MOV.U32 R75, RZ, RZ, R124 ;  /* 0x000000ffff4b7224 */ /* 0x000fc600078e007c */
[----:B------:R-:W5:Y:S04]  /*4220*/  LDL.LU R125, [R1+0x48] ;  /* 0x00004800017d7983 */ /* 0x000f680000300800 */
[----:B------:R-:W5:Y:S04]  /*4230*/  LDL.LU R124, [R1+0x4c] ;  /* 0x00004c00017c7983 */ /* 0x000f680000300800 */
[----:B----4-:R0:W-:Y:S04]  /*4240*/  STS.U16 [R2+0x1000], R12 ;  /* 0x0010000c02007388 */ /* 0x0101e80000000400 */
[----:B--2---:R-:W-:Y:S01]  /*4250*/  STS.U16 [R2], R17 ;  /* 0x0000001102007388 */ /* 0x004fe20000000400 */
[----:B0-----:R-:W-:-:S03]  /*4260*/  IMAD R12, R116, c[0x0][0x18c], RZ ;  /* 0x00006300740c7a24 */ /* 0x001fc600078e02ff */
[----:B------:R0:W-:Y:S04]  /*4270*/  STS.U16 [R2+0x2000], R16 ;  /* 0x0020001002007388 */ /* 0x0001e80000000400 */
[----:B---3--:R1:W-:Y:S04]  /*4280*/  STL.64 [R1+0x8], R118 ;  /* 0x0000087601007387 */ /* 0x0083e80000100a00 */
[----:B------:R-:W2:Y:S04]  /*4290*/  LDL.LU R123, [R1+0x50] ;  /* 0x00005000017b7983 */ /* 0x000ea80000300800 */
[----:B------:R-:W2:Y:S04]  /*42a0*/  LDL.LU R122, [R1+0x54] ;  /* 0x00005400017a7983 */ /* 0x000ea80000300800 */
[----:B------:R-:W3:Y:S04]  /*42b0*/  LDL.LU R121, [R1+0x58] ;  /* 0x0000580001797983 */ /* 0x000ee80000300800 */
[----:B------:R-:W3:Y:S01]  /*42c0*/  LDL.LU R120, [R1+0x5c] ;  /* 0x00005c0001787983 */ /* 0x000ee20000300800 */
[----:B0-----:R-:W-:-:S03]  /*42d0*/  IMAD.WIDE R16, R12, 0x2, R118 ;  /* 0x000000020c107825 */ /* 0x001fc600078e0276 */
[----:B-1----:R-:W4:Y:S04]  /*42e0*/  LDL.LU R119, [R1+0x60] ;  /* 0x0000600001777983 */ /* 0x002f280000300800 */
[----:B------:R-:W4:Y:S01]  /*42f0*/  LDL.LU R118, [R1+0x64] ;  /* 0x0000640001767983 */ /* 0x000f220000300800 */
[----:B------:R-:W-:Y:S01]  /*4300*/  PRMT R77, RZ, 0x7610, R77 ;  /* 0x00007610ff4d7816 */ /* 0x000fe2000000004d */
[----:B------:R-:W-:-:S05]  /*4310*/  IMAD.WIDE R116, R12, 0x2, R74 ;  /* 0x000000020c747825 */ /* 0x000fca00078e024a */
[----:B------:R0:W4:Y:S02]  /*4320*/  @!P0 LDG.E.U16 R77, [R114.64] ;  /* 0x00000006724d8981 */ /* 0x000124000c1e1500 */
[----:B0-----:R-:W-:Y:S02]  /*4330*/  PRMT R114, RZ, 0x7610, R114 ;  /* 0x00007610ff727816 */ /* 0x001fe40000000072 */
[----:B------:R-:W-:-:S04]  /*4340*/  PRMT R115, RZ, 0x7610, R115 ;  /* 0x00007610ff737816 */ /* 0x000fc80000000073 */
[----:B------:R0:W4:Y:S04]  /*4350*/  @!P0 LDG.E.U16 R114, [R116.64] ;  /* 0x0000000674728981 */ /* 0x000128000c1e1500 */
[----:B------:R5:W4:Y:S01]  /*4360*/  @!P0 LDG.E.U16 R115, [R16.64] ;  /* 0x0000000610738981 */ /* 0x000b22000c1e1500 */
[----:B0-----:R-:W-:-:S03]  /*4370*/  PRMT R116, RZ, 0x7610, R116 ;  /* 0x00007610ff747816 */ /* 0x001fc60000000074 */
[----:B------:R0:W-:Y:S01]  /*4380*/  STS.U16 [R2+0x4000], R15 ;  /* 0x0040000f02007388 */ /* 0x0001e20000000400 */
[----:B-----5:R-:W-:-:S03]  /*4390*/  IMAD.WIDE R16, R12, 0x2, R50 ;  /* 0x000000020c107825 */ /* 0x020fc600078e0232 */
[----:B------:R-:W-:Y:S04]  /*43a0*/  STS.U16 [R2+0x3000], R11 ;  /* 0x0030000b02007388 */ /* 0x000fe80000000400 */
[----:B------:R1:W5:Y:S01]  /*43b0*/  @!P0 LDG.E.U16 R116, [R16.64] ;  /* 0x0000000610748981 */ /* 0x000362000c1e1500 */
[----:B0-----:R-:W-:-:S03]  /*43c0*/  PRMT R15, RZ, 0x7610, R15 ;  /* 0x00007610ff0f7816 */ /* 0x001fc6000000000f */
[----:B------:R-:W-:Y:S04]  /*43d0*/  STS.U16 [R2+0x5000], R10 ;  /* 0x0050000a02007388 */ /* 0x000fe80000000400 */
[----:B------:R0:W-:Y:S01]  /*43e0*/  STS.U16 [R2+0x6000], R14 ;  /* 0x0060000e02007388 */ /* 0x0001e20000000400 */
[----:B-1----:R-:W-:-:S03]  /*43f0*/  IMAD.WIDE R16, R12, 0x2, R124 ;  /* 0x000000020c107825 */ /* 0x002fc600078e027c */
[----:B------:R1:W-:Y:S04]  /*4400*/  STS.U16 [R2+0x7000], R9 ;  /* 0x0070000902007388 */ /* 0x0003e80000000400 */
[----:B------:R1:W5:Y:S01]  /*4410*/  @!P0 LDG.E.U16 R15, [R16.64] ;  /* 0x00000006100f8981 */ /* 0x000362000c1e1500 */
[----:B0-----:R-:W-:-:S03]  /*4420*/  PRMT R14, RZ, 0x7610, R14 ;  /* 0x00007610ff0e7816 */ /* 0x001fc6000000000e */
[----:B------:R-:W5:Y:S01]  /*4430*/  LDL.LU R117, [R1+0x6c] ;  /* 0x00006c0001757983 */ /* 0x000f620000300800 */
[----:B-1----:R-:W-:Y:S02]  /*4440*/  PRMT R16, RZ, 0x7610, R16 ;  /* 0x00007610ff107816 */ /* 0x002fe40000000010 */
[----:B------:R-:W-:Y:S01]  /*4450*/  PRMT R9, RZ, 0x7610, R9 ;  /* 0x00007610ff097816 */ /* 0x000fe20000000009 */
[----:B--2---:R-:W-:-:S05]  /*4460*/  IMAD.WIDE R10, R12, 0x2, R122 ;  /* 0x000000020c0a7825 */ /* 0x004fca00078e027a */
[----:B------:R3:W2:Y:S02]  /*4470*/  @!P0 LDG.E.U16 R16, [R10.64] ;  /* 0x000000060a108981 */ /* 0x0006a4000c1e1500 */
[----:B---3--:R-:W-:-:S05]  /*4480*/  IMAD.WIDE R10, R12, 0x2, R120 ;  /* 0x000000020c0a7825 */ /* 0x008fca00078e0278 */
[----:B------:R4:W3:Y:S02]  /*4490*/  @!P0 LDG.E.U16 R14, [R10.64] ;  /* 0x000000060a0e8981 */ /* 0x0008e4000c1e1500 */
[----:B----4-:R-:W-:-:S05]  /*44a0*/  IMAD.WIDE R10, R12, 0x2, R118 ;  /* 0x000000020c0a7825 */ /* 0x010fca00078e0276 */
[----:B------:R0:W4:Y:S04]  /*44b0*/  @!P0 LDG.E.U16 R9, [R10.64] ;  /* 0x000000060a098981 */ /* 0x000128000c1e1500 */
[----:B0-----:R-:W2:Y:S01]  /*44c0*/  LDL.LU R11, [R1+0x68] ;  /* 0x00006800010b7983 */ /* 0x001ea20000300800 */
[----:B------:R-:W-:-:S03]  /*44d0*/  PRMT R17, RZ, 0x7610, R17 ;  /* 0x00007610ff117816 */ /* 0x000fc60000000011 */
[----:B------:R2:W-:Y:S01]  /*44e0*/  STS.U16 [R2+0x8000], R13 ;  /* 0x0080000d02007388 */ /* 0x0005e20000000400 */
[----:B-----5:R-:W-:Y:S01]  /*44f0*/  IMAD.MOV.U32 R10, RZ, RZ, R117 ;  /* 0x000000ffff0a7224 */ /* 0x020fe200078e0075 */
[----:B------:R-:W-:Y:S02]  /*4500*/  LOP3.LUT R117, R2, 0x20, RZ, 0x3c, !PT ;  /* 0x0000002002757812 */ /* 0x000fe400078e3cff */
[----:B------:R0:W-:Y:S04]  /*4510*/  STS.U16 [R2+0x9000], R8 ;  /* 0x0090000802007388 */ /* 0x0001e80000000400 */
[----:B------:R-:W-:Y:S04]  /*4520*/  STS.U16 [R2+0xa000], R89 ;  /* 0x00a0005902007388 */ /* 0x000fe80000000400 */
[----:B------:R-:W-:Y:S01]  /*4530*/  STS.U16 [R2+0xb000], R78 ;  /* 0x00b0004e02007388 */ /* 0x000fe20000000400 */
[----:B--2---:R-:W-:-:S05]  /*4540*/  IMAD.WIDE R12, R12, 0x2, R10 ;  /* 0x000000020c0c7825 */ /* 0x004fca00078e020a */
[----:B------:R1:W2:Y:S02]  /*4550*/  @!P0 LDG.E.U16 R17, [R12.64] ;  /* 0x000000060c118981 */ /* 0x0002a4000c1e1500 */
[----:B-1----:R-:W-:Y:S02]  /*4560*/  IMAD.MOV.U32 R12, RZ, RZ, R50 ;  /* 0x000000ffff0c7224 */ /* 0x002fe400078e0032 */
[----:B------:R-:W-:Y:S02]  /*4570*/  IMAD.MOV.U32 R13, RZ, RZ, R51 ;  /* 0x000000ffff0d7224 */ /* 0x000fe400078e0033 */
[----:B------:R-:W5:Y:S04]  /*4580*/  LDL.LU.64 R50, [R1+0x98] ;  /* 0x0000980001327983 */ /* 0x000f680000300a00 */
[----:B------:R-:W-:Y:S04]  /*4590*/  STS.U16 [R2+0xc000], R82 ;  /* 0x00c0005202007388 */ /* 0x000fe80000000400 */
        /* <DEDUP_REMOVED lines=10> */
[----:B------:R-:W-:Y:S01]  /*4640*/  STS.U16 [R117+0x7400], R84 ;  /* 0x0074005475007388 */ /* 0x000fe20000000400 */
[----:B0-----:R-:W-:-:S03]  /*4650*/  LOP3.LUT R8, R2, 0x40, RZ, 0x3c, !PT ;  /* 0x0000004002087812 */ /* 0x001fc600078e3cff */
[----:B------:R-:W-:Y:S04]  /*4660*/  STS.U16 [R117+0x8400], R73 ;  /* 0x0084004975007388 */ /* 0x000fe80000000400 */
[----:B------:R-:W-:Y:S04]  /*4670*/  STS.U16 [R117+0x9400], R72 ;  /* 0x0094004875007388 */ /* 0x000fe80000000400 */
[----:B------:R-:W-:Y:S04]  /*4680*/  STS.U16 [R117+0xa400], R91 ;  /* 0x00a4005b75007388 */ /* 0x000fe80000000400 */
[----:B------:R-:W-:Y:S04]  /*4690*/  STS.U16 [R117+0xb400], R79 ;  /* 0x00b4004f75007388 */ /* 0x000fe80000000400 */
[----:B------:R-:W-:Y:S04]  /*46a0*/  STS.U16 [R117+0xc400], R83 ;  /* 0x00c4005375007388 */ /* 0x000fe80000000400 */
[----:B------:R-:W-:Y:S04]  /*46b0*/  STS.U16 [R117+0xd400], R96 ;  /* 0x00d4006075007388 */ /* 0x000fe80000000400 */
[----:B------:R-:W-:Y:S04]  /*46c0*/  STS.U16 [R117+0xe400], R101 ;  /* 0x00e4006575007388 */ /* 0x000fe80000000400 */
[----:B------:R0:W-:Y:S04]  /*46d0*/  STS.U16 [R117+0xf400], R105 ;  /* 0x00f4006975007388 */ /* 0x0001e80000000400 */
        /* <DEDUP_REMOVED lines=40> */
[----:B----4-:R-:W-:Y:S04]  /*4960*/  STS.U16 [R5+0x13800], R9 ;  /* 0x0138000905007388 */ /* 0x010fe80000000400 */
[----:B------:R0:W-:Y:S04]  /*4970*/  STS.U16 [R7+0x10400], R109 ;  /* 0x0104006d07007388 */ /* 0x0001e80000000400 */
[----:B------:R-:W-:Y:S04]  /*4980*/  STS.U16 [R7+0x10c00], R111 ;  /* 0x010c006f07007388 */ /* 0x000fe80000000400 */
[----:B------:R-:W-:Y:S04]  /*4990*/  STS.U16 [R7+0x11400], R113 ;  /* 0x0114007107007388 */ /* 0x000fe80000000400 */
[----:B------:R-:W-:Y:S04]  /*49a0*/  STS.U16 [R7+0x11c00], R77 ;  /* 0x011c004d07007388 */ /* 0x000fe80000000400 */
[----:B------:R-:W-:Y:S04]  /*49b0*/  STS.U16 [R7+0x12400], R115 ;  /* 0x0124007307007388 */ /* 0x000fe80000000400 */
[----:B------:R-:W-:Y:S04]  /*49c0*/  STS.U16 [R7+0x12c00], R15 ;  /* 0x012c000f07007388 */ /* 0x000fe80000000400 */
[----:B---3--:R-:W-:Y:S01]  /*49d0*/  STS.U16 [R7+0x13400], R14 ;  /* 0x0134000e07007388 */ /* 0x008fe20000000400 */
[----:B------:R-:W-:-:S02]  /*49e0*/  IMAD.MOV.U32 R104, RZ, RZ, R12 ;  /* 0x000000ffff687224 */ /* 0x000fc400078e000c */
[----:B------:R-:W-:Y:S01]  /*49f0*/  IMAD.MOV.U32 R72, RZ, RZ, c[0x0][0x18c] ;  /* 0x00006300ff487624 */ /* 0x000fe200078e00ff */
[----:B------:R-:W3:Y:S04]  /*4a00*/  LDL.LU.64 R100, [R1+0x8] ;  /* 0x0000080001647983 */ /* 0x000ee80000300a00 */
[----:B--2---:R-:W-:Y:S04]  /*4a10*/  STS.U16 [R7+0x13c00], R17 ;  /* 0x013c001107007388 */ /* 0x004fe80000000400 */
[----:B------:R-:W-:Y:S01]  /*4a20*/  BAR.SYNC.DEFER_BLOCKING 0x0 ;  /* 0x0000000000007b1d */ /* 0x000fe20000010000 */
[----:B------:R-:W-:-:S02]  /*4a30*/  IMAD.MOV.U32 R105, RZ, RZ, R13 ;  /* 0x000000ffff697224 */ /* 0x000fc400078e000d */
[----:B------:R-:W-:-:S03]  /*4a40*/  IMAD.SHL.U32 R72, R72, 0x80, RZ ;  /* 0x0000008048487824 */ /* 0x000fc600078e00ff */
[----:B0-----:R-:W2:Y:S04]  /*4a50*/  LDL.LU.64 R108, [R1+0x10] ;  /* 0x00001000016c7983 */ /* 0x001ea80000300a00 */
[----:B------:R-:W-:Y:S04]  /*4a60*/  LDSM.16.MT88.4 R80, [R4] ;  /* 0x000000000450783b */ /* 0x000fe80000004200 */
[----:B------:R-:W0:Y:S04]  /*4a70*/  LDSM.16.M88.4 R20, [R3+0x10000] ;  /* 0x010000000314783b */ /* 0x000e280000000200 */
[----:B------:R-:W1:Y:S04]  /*4a80*/  LDSM.16.M88.4 R16, [R3+0x11000] ;  /* 0x011000000310783b */ /* 0x000e680000000200 */
[----:B------:R-:W4:Y:S04]  /*4a90*/  LDSM.16.M88.4 R12, [R3+0x12000] ;  /* 0x01200000030c783b */ /* 0x000f280000000200 */
[----:B------:R-:W4:Y:S04]  /*4aa0*/  LDSM.16.M88.4 R68, [R3+0x13000] ;  /* 0x013000000344783b */ /* 0x000f280000000200 */
[----:B------:R-:W4:Y:S04]  /*4ab0*/  LDSM.16.MT88.4 R64, [R4+0x100] ;  /* 0x000100000440783b */ /* 0x000f280000004200 */
[----:B------:R-:W5:Y:S04]  /*4ac0*/  LDSM.16.MT88.4 R60, [R4+0x2000] ;  /* 0x00200000043c783b */ /* 0x000f680000004200 */
[----:B------:R-:W5:Y:S04]  /*4ad0*/  LDSM.16.MT88.4 R56, [R4+0x2100] ;  /* 0x002100000438783b */ /* 0x000f680000004200 */
[----:B------:R-:W-:Y:S04]  /*4ae0*/  LDSM.16.MT88.4 R96, [R4+0x4000] ;  /* 0x004000000460783b */ /* 0x000fe80000004200 */
[----:B------:R-:W5:Y:S04]  /*4af0*/  LDSM.16.M88.4 R92, [R6+0x10000] ;  /* 0x01000000065c783b */ /* 0x000f680000000200 */
[----:B------:R-:W5:Y:S01]  /*4b00*/  LDSM.16.M88.4 R88, [R6+0x11000] ;  /* 0x011000000658783b */ /* 0x000f620000000200 */
[C---:B0-----:R-:W-:Y:S03]  /*4b10*/  HMMA.16816.F32.BF16 R40, R80.reuse, R20, R40 ;  /* 0x000000145028723c */ /* 0x041fe60000041828 */
[----:B------:R-:W0:Y:S05]  /*4b20*/  LDSM.16.M88.4 R84, [R6+0x12000] ;  /* 0x012000000654783b */ /* 0x000e2a0000000200 */
[C---:B-1----:R-:W-:Y:S08]  /*4b30*/  HMMA.16816.F32.BF16 R44, R80.reuse, R16, R44 ;  /* 0x00000010502c723c */ /* 0x042ff0000004182c */
[C---:B----4-:R-:W-:Y:S08]  /*4b40*/  HMMA.16816.F32.BF16 R52, R80.reuse, R12, R52 ;  /* 0x0000000c5034723c */ /* 0x050ff00000041834 */
[----:B------:R-:W-:Y:S01]  /*4b50*/  HMMA.16816.F32.BF16 R24, R80, R68, R24 ;  /* 0x000000445018723c */ /* 0x000fe20000041818 */
[----:B------:R-:W1:Y:S07]  /*4b60*/  LDSM.16.M88.4 R80, [R6+0x13000] ;  /* 0x013000000650783b */ /* 0x000e6e0000000200 */
[C---:B------:R-:W-:Y:S08]  /*4b70*/  HMMA.16816.F32.BF16 R36, R64.reuse, R20, R36 ;  /* 0x000000144024723c */ /* 0x040ff00000041824 */
[C---:B------:R-:W-:Y:S08]  /*4b80*/  HMMA.16816.F32.BF16 R28, R64.reuse, R16, R28 ;  /* 0x00000010401c723c */ /* 0x040ff0000004181c */
[C---:B------:R-:W-:Y:S01]  /*4b90*/  HMMA.16816.F32.BF16 R76, R64.reuse, R12, R32 ;  /* 0x0000000c404c723c */ /* 0x040fe20000041820 */
[----:B------:R-:W4:Y:S07]  /*4ba0*/  LDSM.16.MT88.4 R32, [R4+0x4100] ;  /* 0x004100000420783b */ /* 0x000f2e0000004200 */
[----:B-----5:R-:W-:Y:S01]  /*4bb0*/  HMMA.16816.F32.BF16 R48, R64, R68, R48 ;  /* 0x000000444030723c */ /* 0x020fe20000041830 */
[----:B------:R-:W-:Y:S07]  /*4bc0*/  LDSM.16.M88.4 R64, [R3+0x13080] ;  /* 0x013080000340783b */ /* 0x000fee0000000200 */
[C---:B------:R-:W-:Y:S08]  /*4bd0*/  HMMA.16816.F32.BF16 R40, R60.reuse, R22, R40 ;  /* 0x000000163c28723c */ /* 0x040ff00000041828 */
[C---:B------:R-:W-:Y:S08]  /*4be0*/  HMMA.16816.F32.BF16 R44, R60.reuse, R18, R44 ;  /* 0x000000123c2c723c */ /* 0x040ff0000004182c */
[C---:B------:R-:W-:Y:S08]  /*4bf0*/  HMMA.16816.F32.BF16 R52, R60.reuse, R14, R52 ;  /* 0x0000000e3c34723c */ /* 0x040ff00000041834 */
[----:B------:R-:W-:Y:S01]  /*4c00*/  HMMA.16816.F32.BF16 R24, R60, R70, R24 ;  /* 0x000000463c18723c */ /* 0x000fe20000041818 */
[----:B------:R-:W-:Y:S07]  /*4c10*/  LDSM.16.MT88.4 R60, [R4+0x8100] ;  /* 0x00810000043c783b */ /* 0x000fee0000004200 */
[C---:B------:R-:W-:Y:S01]  /*4c20*/  HMMA.16816.F32.BF16 R36, R56.reuse, R22, R36 ;  /* 0x000000163824723c */ /* 0x040fe20000041824 */
[----:B------:R-:W-:Y:S07]  /*4c30*/  LDSM.16.M88.4 R20, [R3+0x11080] ;  /* 0x011080000314783b */ /* 0x000fee0000000200 */
[C---:B------:R-:W-:Y:S01]  /*4c40*/  HMMA.16816.F32.BF16 R28, R56.reuse, R18, R28 ;  /* 0x00000012381c723c */ /* 0x040fe2000004181c */
[----:B------:R-:W5:Y:S07]  /*4c50*/  LDSM.16.MT88.4 R16, [R4+0x6000] ;  /* 0x006000000410783b */ /* 0x000f6e0000004200 */
[C---:B------:R-:W-:Y:S01]  /*4c60*/  HMMA.16816.F32.BF16 R76, R56.reuse, R14, R76 ;  /* 0x0000000e384c723c */ /* 0x040fe2000004184c */
[----:B------:R-:W3:Y:S07]  /*4c70*/  LDSM.16.MT88.4 R12, [R4+0x6100] ;  /* 0x00610000040c783b */ /* 0x000eee0000004200 */
[----:B------:R-:W-:Y:S01]  /*4c80*/  HMMA.16816.F32.BF16 R48, R56, R70, R48 ;  /* 0x000000463830723c */ /* 0x000fe20000041830 */
[----:B------:R-:W-:Y:S04]  /*4c90*/  LDSM.16.M88.4 R68, [R3+0x10080] ;  /* 0x010080000344783b */ /* 0x000fe80000000200 */
[----:B------:R-:W-:Y:S03]  /*4ca0*/  LDSM.16.M88.4 R56, [R3+0x12080] ;  /* 0x012080000338783b */ /* 0x000fe60000000200 */
[C---:B------:R-:W-:Y:S08]  /*4cb0*/  HMMA.16816.F32.BF16 R40, R96.reuse, R92, R40 ;  /* 0x0000005c6028723c */ /* 0x040ff00000041828 */
[C---:B------:R-:W-:Y:S08]  /*4cc0*/  HMMA.16816.F32.BF16 R44, R96.reuse, R88, R44 ;  /* 0x00000058602c723c */ /* 0x040ff0000004182c */
[C---:B0-----:R-:W-:Y:S08]  /*4cd0*/  HMMA.16816.F32.BF16 R52, R96.reuse, R84, R52 ;  /* 0x000000546034723c */ /* 0x041ff00000041834 */
[----:B-1----:R-:W-:Y:S01]  /*4ce0*/  HMMA.16816.F32.BF16 R24, R96, R80, R24 ;  /* 0x000000506018723c */ /* 0x002fe20000041818 */
[----:B------:R-:W0:Y:S07]  /*4cf0*/  LDSM.16.MT88.4 R96, [R4+0x8000] ;  /* 0x008000000460783b */ /* 0x000e2e0000004200 */
[C---:B----4-:R-:W-:Y:S08]  /*4d00*/  HMMA.16816.F32.BF16 R36, R32.reuse, R92, R36 ;  /* 0x0000005c2024723c */ /* 0x050ff00000041824 */
[C---:B------:R-:W-:Y:S08]  /*4d10*/  HMMA.16816.F32.BF16 R28, R32.reuse, R88, R28 ;  /* 0x00000058201c723c */ /* 0x040ff0000004181c */
[C---:B------:R-:W-:Y:S08]  /*4d20*/  HMMA.16816.F32.BF16 R76, R32.reuse, R84, R76 ;  /* 0x00000054204c723c */ /* 0x040ff0000004184c */
[----:B------:R-:W-:Y:S01]  /*4d30*/  HMMA.16816.F32.BF16 R48, R32, R80, R48 ;  /* 0x000000502030723c */ /* 0x000fe20000041830 */
[----:B------:R-:W-:Y:S07]  /*4d40*/  LDSM.16.M88.4 R32, [R6+0x12080] ;  /* 0x012080000620783b */ /* 0x000fee0000000200 */
[C---:B-----5:R-:W-:Y:S08]  /*4d50*/  HMMA.16816.F32.BF16 R40, R16.reuse, R94, R40 ;  /* 0x0000005e1028723c */ /* 0x060ff00000041828 */
[C---:B------:R-:W-:Y:S08]  /*4d60*/  HMMA.16816.F32.BF16 R44, R16.reuse, R90, R44 ;  /* 0x0000005a102c723c */ /* 0x040ff0000004182c */
[C---:B------:R-:W-:Y:S08]  /*4d70*/  HMMA.16816.F32.BF16 R52, R16.reuse, R86, R52 ;  /* 0x000000561034723c */ /* 0x040ff00000041834 */
[----:B------:R-:W-:Y:S01]  /*4d80*/  HMMA.16816.F32.BF16 R24, R16, R82, R24 ;  /* 0x000000521018723c */ /* 0x000fe20000041818 */
[----:B------:R-:W1:Y:S07]  /*4d90*/  LDSM.16.MT88.4 R16, [R4+0xa000] ;  /* 0x00a000000410783b */ /* 0x000e6e0000004200 */
[C---:B---3--:R-:W-:Y:S01]  /*4da0*/  HMMA.16816.F32.BF16 R36, R12.reuse, R94, R36 ;  /* 0x0000005e0c24723c */ /* 0x048fe20000041824 */
[C---:B------:R-:W-:Y:S01]  /*4db0*/  IMAD.WIDE R10, R72.reuse, 0x2, R10 ;  /* 0x00000002480a7825 */ /* 0x040fe200078e020a */
[----:B------:R-:W-:Y:S06]  /*4dc0*/  LDSM.16.MT88.4 R92, [R4+0xc100] ;  /* 0x00c10000045c783b */ /* 0x000fec0000004200 */
[C---:B------:R-:W-:Y:S08]  /*4dd0*/  HMMA.16816.F32.BF16 R28, R12.reuse, R90, R28 ;  /* 0x0000005a0c1c723c */ /* 0x040ff0000004181c */
[C---:B------:R-:W-:Y:S01]  /*4de0*/  HMMA.16816.F32.BF16 R76, R12.reuse, R86, R76 ;  /* 0x000000560c4c723c */ /* 0x040fe2000004184c */
[----:B------:R-:W-:Y:S07]  /*4df0*/  LDSM.16.MT88.4 R84, [R4+0xc000] ;  /* 0x00c000000454783b */ /* 0x000fee0000004200 */
[----:B------:R-:W-:Y:S08]  /*4e00*/  HMMA.16816.F32.BF16 R48, R12, R82, R48 ;  /* 0x000000520c30723c */ /* 0x000ff00000041830 */
[C---:B0-----:R-:W-:Y:S08]  /*4e10*/  HMMA.16816.F32.BF16 R40, R96.reuse, R68, R40 ;  /* 0x000000446028723c */ /* 0x041ff00000041828 */
[C---:B------:R-:W-:Y:S08]  /*4e20*/  HMMA.16816.F32.BF16 R44, R96.reuse, R20, R44 ;  /* 0x00000014602c723c */ /* 0x040ff0000004182c */
[C---:B------:R-:W-:Y:S08]  /*4e30*/  HMMA.16816.F32.BF16 R52, R96.reuse, R56, R52 ;  /* 0x000000386034723c */ /* 0x040ff00000041834 */
[----:B------:R-:W-:Y:S08]  /*4e40*/  HMMA.16816.F32.BF16 R24, R96, R64, R24 ;  /* 0x000000406018723c */ /* 0x000ff00000041818 */
[C---:B------:R-:W-:Y:S01]  /*4e50*/  HMMA.16816.F32.BF16 R36, R60.reuse, R68, R36 ;  /* 0x000000443c24723c */ /* 0x040fe20000041824 */
[C---:B------:R-:W-:Y:S01]  /*4e60*/  IMAD.WIDE R118, R72.reuse, 0x2, R118 ;  /* 0x0000000248767825 */ /* 0x040fe200078e0276 */
[----:B------:R-:W-:Y:S03]  /*4e70*/  STL [R1+0x6c], R10 ;  /* 0x00006c0a01007387 */ /* 0x000fe60000100800 */
[C---:B------:R-:W-:Y:S01]  /*4e80*/  IMAD.WIDE R120, R72.reuse, 0x2, R120 ;  /* 0x0000000248787825 */ /* 0x040fe200078e0278 */
[----:B------:R-:W-:Y:S02]  /*4e90*/  LDSM.16.MT88.4 R12, [R4+0xa100] ;  /* 0x00a10000040c783b */ /* 0x000fe40000004200 */
[C---:B------:R-:W-:Y:S02]  /*4ea0*/  HMMA.16816.F32.BF16 R80, R60.reuse, R20, R28 ;  /* 0x000000143c50723c */ /* 0x040fe4000004181c */
[----:B------:R-:W0:Y:S06]  /*4eb0*/  LDSM.16.M88.4 R28, [R6+0x11080] ;  /* 0x01108000061c783b */ /* 0x000e2c0000000200 */
[C---:B------:R-:W-:Y:S08]  /*4ec0*/  HMMA.16816.F32.BF16 R76, R60.reuse, R56, R76 ;  /* 0x000000383c4c723c */ /* 0x040ff0000004184c */
[----:B------:R-:W-:Y:S01]  /*4ed0*/  HMMA.16816.F32.BF16 R88, R60, R64, R48 ;  /* 0x000000403c58723c */ /* 0x000fe20000041830 */
[----:B------:R-:W3:Y:S04]  /*4ee0*/  LDSM.16.M88.4 R60, [R6+0x10080] ;  /* 0x01008000063c783b */ /* 0x000ee80000000200 */
[----:B------:R-:W4:Y:S03]  /*4ef0*/  LDSM.16.M88.4 R48, [R6+0x13080] ;  /* 0x013080000630783b */ /* 0x000f260000000200 */
[C---:B-1----:R-:W-:Y:S08]  /*4f00*/  HMMA.16816.F32.BF16 R40, R16.reuse, R70, R40 ;  /* 0x000000461028723c */ /* 0x042ff00000041828 */
[C---:B------:R-:W-:Y:S08]  /*4f10*/  HMMA.16816.F32.BF16 R44, R16.reuse, R22, R44 ;  /* 0x00000016102c723c */ /* 0x040ff0000004182c */
[C---:B------:R-:W-:Y:S08]  /*4f20*/  HMMA.16816.F32.BF16 R52, R16.reuse, R58, R52 ;  /* 0x0000003a1034723c */ /* 0x040ff00000041834 */
[----:B------:R-:W-:Y:S01]  /*4f30*/  HMMA.16816.F32.BF16 R16, R16, R66, R24 ;  /* 0x000000421010723c */ /* 0x000fe20000041818 */
[----:B------:R-:W1:Y:S07]  /*4f40*/  LDSM.16.MT88.4 R24, [R4+0xe000] ;  /* 0x00e000000418783b */ /* 0x000e6e0000004200 */
[C---:B0-----:R-:W-:Y:S08]  /*4f50*/  HMMA.16816.F32.BF16 R44, R84.reuse, R28, R44 ;  /* 0x0000001c542c723c */ /* 0x041ff0000004182c */
[C---:B---3--:R-:W-:Y:S08]  /*4f60*/  HMMA.16816.F32.BF16 R40, R84.reuse, R60, R40 ;  /* 0x0000003c5428723c */ /* 0x048ff00000041828 */
[C---:B------:R-:W-:Y:S08]  /*4f70*/  HMMA.16816.F32.BF16 R52, R84.reuse, R32, R52 ;  /* 0x000000205434723c */ /* 0x040ff00000041834 */
[----:B----4-:R-:W-:Y:S01]  /*4f80*/  HMMA.16816.F32.BF16 R16, R84, R48, R16 ;  /* 0x000000305410723c */ /* 0x010fe20000041810 */
[----:B------:R0:W-:Y:S01]  /*4f90*/  STL [R1+0x68], R11 ;  /* 0x0000680b01007387 */ /* 0x0001e20000100800 */
[----:B------:R-:W-:-:S03]  /*4fa0*/  IMAD.WIDE R122, R72, 0x2, R122 ;  /* 0x00000002487a7825 */ /* 0x000fc600078e027a */
[----:B------:R-:W3:Y:S01]  /*4fb0*/  LDL.LU.64 R116, [R1+0x18] ;  /* 0x0000180001747983 */ /* 0x000ee20000300a00 */
[----:B------:R-:W-:-:S03]  /*4fc0*/  IMAD.WIDE R124, R72, 0x2, R124 ;  /* 0x00000002487c7825 */ /* 0x000fc600078e027c */
[----:B------:R-:W-:Y:S04]  /*4fd0*/  STL [R1+0x64], R118 ;  /* 0x0000647601007387 */ /* 0x000fe80000100800 */
[----:B------:R-:W-:Y:S04]  /*4fe0*/  STL [R1+0x60], R119 ;  /* 0x0000607701007387 */ /* 0x000fe80000100800 */
[----:B------:R-:W4:Y:S04]  /*4ff0*/  LDL.LU.64 R106, [R1+0x20] ;  /* 0x00002000016a7983 */ /* 0x000f280000300a00 */
[----:B------:R-:W5:Y:S04]  /*5000*/  LDL.LU.64 R102, [R1+0x28] ;  /* 0x0000280001667983 */ /* 0x000f680000300a00 */
[----:B------:R-:W-:Y:S01]  /*5010*/  STL [R1+0x5c], R120 ;  /* 0x00005c7801007387 */ /* 0x000fe20000100800 */
[C---:B-1----:R-:W-:Y:S03]  /*5020*/  HMMA.16816.F32.BF16 R40, R24.reuse, R62, R40 ;  /* 0x0000003e1828723c */ /* 0x042fe60000041828 */
[----:B------:R-:W-:Y:S04]  /*5030*/  STL [R1+0x58], R121 ;  /* 0x0000587901007387 */ /* 0x000fe80000100800 */
[----:B------:R-:W-:Y:S01]  /*5040*/  STL [R1+0x54], R122 ;  /* 0x0000547a01007387 */ /* 0x000fe20000100800 */
[C---:B------:R-:W-:Y:S03]  /*5050*/  HMMA.16816.F32.BF16 R44, R24.reuse, R30, R44 ;  /* 0x0000001e182c723c */ /* 0x040fe6000004182c */
[----:B------:R-:W-:Y:S04]  /*5060*/  STL [R1+0x50], R123 ;  /* 0x0000507b01007387 */ /* 0x000fe80000100800 */
[----:B------:R-:W-:Y:S01]  /*5070*/  STL [R1+0x4c], R124 ;  /* 0x00004c7c01007387 */ /* 0x000fe20000100800 */
[C---:B------:R-:W-:Y:S03]  /*5080*/  HMMA.16816.F32.BF16 R52, R24.reuse, R34, R52 ;  /* 0x000000221834723c */ /* 0x040fe60000041834 */
[----:B------:R-:W-:Y:S05]  /*5090*/  STL [R1+0x48], R125 ;  /* 0x0000487d01007387 */ /* 0x000fea0000100800 */
[----:B------:R-:W-:Y:S01]  /*50a0*/  HMMA.16816.F32.BF16 R24, R24, R50, R16 ;  /* 0x000000321818723c */ /* 0x000fe20000041810 */
[----:B------:R-:W2:Y:S06]  /*50b0*/  LDL.LU R18, [R1+0x70] ;  /* 0x0000700001127983 */ /* 0x000eac0000300800 */
[----:B------:R-:W-:-:S02]  /*50c0*/  IMAD.WIDE R16, R72, 0x2, R74 ;  /* 0x0000000248107825 */ /* 0x000fc400078e024a */
[----:B------:R-:W2:Y:S02]  /*50d0*/  LDL.LU.64 R74, [R1+0x90] ;  /* 0x00009000014a7983 */ /* 0x000ea40000300a00 */
[C---:B0-----:R-:W-:Y:S02]  /*50e0*/  IMAD.WIDE R10, R72.reuse, 0x2, R104 ;  /* 0x00000002480a7825 */ /* 0x041fe400078e0268 */
[----:B------:R-:W3:Y:S02]  /*50f0*/  LDL.LU.64 R104, [R1+0x30] ;  /* 0x0000300001687983 */ /* 0x000ee40000300a00 */
[C---:B------:R-:W-:Y:S02]  /*5100*/  IMAD.WIDE R8, R72.reuse, 0x2, R100 ;  /* 0x0000000248087825 */ /* 0x040fe400078e0264 */
[----:B------:R-:W3:Y:S04]  /*5110*/  LDL.LU.64 R100, [R1+0x38] ;  /* 0x0000380001647983 */ /* 0x000ee80000300a00 */
[----:B------:R-:W-:Y:S04]  /*5120*/  STL [R1+0x44], R10 ;  /* 0x0000440a01007387 */ /* 0x000fe80000100800 */
[----:B------:R-:W-:Y:S04]  /*5130*/  STL [R1+0x40], R11 ;  /* 0x0000400b01007387 */ /* 0x000fe80000100800 */
[----:B------:R-:W-:Y:S04]  /*5140*/  STL [R1+0x4], R8 ;  /* 0x0000040801007387 */ /* 0x000fe80000100800 */
[----:B------:R2:W-:Y:S01]  /*5150*/  STL [R1], R9 ;  /* 0x0000000901007387 */ /* 0x0005e20000100800 */
[C---:B------:R-:W-:Y:S08]  /*5160*/  HMMA.16816.F32.BF16 R36, R12.reuse, R70, R36 ;  /* 0x000000460c24723c */ /* 0x040ff00000041824 */
[C---:B------:R-:W-:Y:S08]  /*5170*/  HMMA.16816.F32.BF16 R80, R12.reuse, R22, R80 ;  /* 0x000000160c50723c */ /* 0x040ff00000041850 */
[----:B------:R-:W-:Y:S01]  /*5180*/  HMMA.16816.F32.BF16 R76, R12, R58, R76 ;  /* 0x0000003a0c4c723c */ /* 0x000fe2000004184c */
[----:B--2---:R-:W-:-:S02]  /*5190*/  IMAD.WIDE R8, R72, 0x2, R74 ;  /* 0x0000000248087825 */ /* 0x004fc400078e024a */
[----:B------:R-:W2:Y:S05]  /*51a0*/  LDL.LU.64 R74, [R1+0x88] ;  /* 0x00008800014a7983 */ /* 0x000eaa0000300a00 */
[----:B------:R-:W-:Y:S01]  /*51b0*/  HMMA.16816.F32.BF16 R88, R12, R66, R88 ;  /* 0x000000420c58723c */ /* 0x000fe20000041858 */
[----:B------:R-:W0:Y:S07]  /*51c0*/  LDSM.16.MT88.4 R12, [R4+0xe100] ;  /* 0x00e10000040c783b */ /* 0x000e2e0000004200 */
[C---:B------:R-:W-:Y:S08]  /*51d0*/  HMMA.16816.F32.BF16 R36, R92.reuse, R60, R36 ;  /* 0x0000003c5c24723c */ /* 0x040ff00000041824 */
[C---:B------:R-:W-:Y:S08]  /*51e0*/  HMMA.16816.F32.BF16 R80, R92.reuse, R28, R80 ;  /* 0x0000001c5c50723c */ /* 0x040ff00000041850 */
[C---:B------:R-:W-:Y:S08]  /*51f0*/  HMMA.16816.F32.BF16 R76, R92.reuse, R32, R76 ;  /* 0x000000205c4c723c */ /* 0x040ff0000004184c */
[----:B------:R-:W-:Y:S08]  /*5200*/  HMMA.16816.F32.BF16 R88, R92, R48, R88 ;  /* 0x000000305c58723c */ /* 0x000ff00000041858 */
[C---:B0-----:R-:W-:Y:S08]  /*5210*/  HMMA.16816.F32.BF16 R36, R12.reuse, R62, R36 ;  /* 0x0000003e0c24723c */ /* 0x041ff00000041824 */
[C---:B------:R-:W-:Y:S08]  /*5220*/  HMMA.16816.F32.BF16 R28, R12.reuse, R30, R80 ;  /* 0x0000001e0c1c723c */ /* 0x040ff00000041850 */
[C---:B------:R-:W-:Y:S08]  /*5230*/  HMMA.16816.F32.BF16 R32, R12.reuse, R34, R76 ;  /* 0x000000220c20723c */ /* 0x040ff0000004184c */
[----:B------:R-:W-:Y:S07]  /*5240*/  HMMA.16816.F32.BF16 R48, R12, R50, R88 ;  /* 0x000000320c30723c */ /* 0x000fee0000041858 */
[----:B--2---:R-:W-:-:S02]  /*5250*/  IMAD.WIDE R12, R72, 0x2, R74 ;  /* 0x00000002480c7825 */ /* 0x004fc400078e024a */
[----:B------:R-:W2:Y:S01]  /*5260*/  LDL.LU.64 R74, [R1+0x80] ;  /* 0x00008000014a7983 */ /* 0x000ea20000300a00 */
[----:B------:R-:W-:-:S05]  /*5270*/  IADD3 R18, R18, -0x1, RZ ;  /* 0xffffffff12127810 */ /* 0x000fca0007ffe0ff */
[----:B------:R0:W-:Y:S01]  /*5280*/  STL [R1+0x70], R18 ;  /* 0x0000701201007387 */ /* 0x0001e20000100800 */
[----:B------:R-:W-:Y:S01]  /*5290*/  ISETP.NE.U32.AND P0, PT, R18, RZ, PT ;  /* 0x000000ff1200720c */ /* 0x000fe20003f05070 */
[----:B------:R-:W-:-:S04]  /*52a0*/  IMAD.WIDE R10, R72, 0x2, R108 ;  /* 0x00000002480a7825 */ /* 0x000fc800078e026c */
[----:B------:R-:W-:Y:S02]  /*52b0*/  IMAD.MOV.U32 R123, RZ, RZ, R10 ;  /* 0x000000ffff7b7224 */ /* 0x000fe400078e000a */
[----:B------:R-:W-:Y:S02]  /*52c0*/  IMAD.MOV.U32 R122, RZ, RZ, R11 ;  /* 0x000000ffff7a7224 */ /* 0x000fe400078e000b */
[----:B------:R-:W-:Y:S02]  /*52d0*/  IMAD.MOV.U32 R121, RZ, RZ, R8 ;  /* 0x000000ffff797224 */ /* 0x000fe400078e0008 */
[----:B------:R-:W-:Y:S02]  /*52e0*/  IMAD.MOV.U32 R120, RZ, RZ, R9 ;  /* 0x000000ffff787224 */ /* 0x000fe400078e0009 */
[----:B----4-:R-:W-:-:S04]  /*52f0*/  IMAD.WIDE R10, R72, 0x2, R106 ;  /* 0x00000002480a7825 */ /* 0x010fc800078e026a */
[----:B-----5:R-:W-:-:S04]  /*5300*/  IMAD.WIDE R8, R72, 0x2, R102 ;  /* 0x0000000248087825 */ /* 0x020fc800078e0266 */
[----:B------:R-:W-:Y:S02]  /*5310*/  IMAD.MOV.U32 R19, RZ, RZ, c[0x0][0x188] ;  /* 0x00006200ff137624 */ /* 0x000fe400078e00ff */
[----:B------:R-:W-:Y:S02]  /*5320*/  IMAD.MOV.U32 R125, RZ, RZ, R16 ;  /* 0x000000ffff7d7224 */ /* 0x000fe400078e0010 */
[----:B------:R-:W-:Y:S02]  /*5330*/  IMAD.MOV.U32 R124, RZ, RZ, R17 ;  /* 0x000000ffff7c7224 */ /* 0x000fe400078e0011 */
[----:B---3--:R-:W-:Y:S01]  /*5340*/  IMAD.WIDE R16, R72, 0x2, R116 ;  /* 0x0000000248107825 */ /* 0x008fe200078e0274 */
[----:B------:R-:W-:-:S03]  /*5350*/  UIADD3 UR4, UR4, -0x80, URZ ;  /* 0xffffff8004047890 */ /* 0x000fc6000fffe03f */
[----:B------:R-:W-:Y:S02]  /*5360*/  IMAD.MOV.U32 R117, RZ, RZ, R10 ;  /* 0x000000ffff757224 */ /* 0x000fe400078e000a */
[----:B------:R-:W-:Y:S02]  /*5370*/  IMAD.MOV.U32 R116, RZ, RZ, R11 ;  /* 0x000000ffff747224 */ /* 0x000fe400078e000b */
[----:B------:R-:W-:Y:S02]  /*5380*/  IMAD.MOV.U32 R115, RZ, RZ, R8 ;  /* 0x000000ffff737224 */ /* 0x000fe400078e0008 */
[----:B------:R-:W-:Y:S02]  /*5390*/  IMAD.MOV.U32 R114, RZ, RZ, R9 ;  /* 0x000000ffff727224 */ /* 0x000fe400078e0009 */
[----:B------:R-:W-:Y:S02]  /*53a0*/  IMAD.SHL.U32 R19, R19, 0x80, RZ ;  /* 0x0000008013137824 */ /* 0x000fe400078e00ff */
[----:B------:R-:W-:-:S04]  /*53b0*/  IMAD.WIDE R10, R72, 0x2, R104 ;  /* 0x00000002480a7825 */ /* 0x000fc800078e0268 */
[----:B------:R-:W-:-:S04]  /*53c0*/  IMAD.WIDE R8, R72, 0x2, R100 ;  /* 0x0000000248087825 */ /* 0x000fc800078e0264 */
[----:B------:R-:W-:Y:S02]  /*53d0*/  IMAD.MOV.U32 R119, RZ, RZ, R16 ;  /* 0x000000ffff777224 */ /* 0x000fe400078e0010 */
[----:B------:R-:W-:Y:S02]  /*53e0*/  IMAD.MOV.U32 R118, RZ, RZ, R17 ;  /* 0x000000ffff767224 */ /* 0x000fe400078e0011 */
[----:B------:R-:W-:Y:S02]  /*53f0*/  IMAD.MOV.U32 R113, RZ, RZ, R12 ;  /* 0x000000ffff717224 */ /* 0x000fe400078e000c */
[----:B------:R-:W-:Y:S02]  /*5400*/  IMAD.MOV.U32 R112, RZ, RZ, R13 ;  /* 0x000000ffff707224 */ /* 0x000fe400078e000d */
[----:B------:R-:W-:Y:S02]  /*5410*/  IMAD.MOV.U32 R111, RZ, RZ, R10 ;  /* 0x000000ffff6f7224 */ /* 0x000fe400078e000a */
[----:B------:R-:W-:-:S02]  /*5420*/  IMAD.MOV.U32 R110, RZ, RZ, R11 ;  /* 0x000000ffff6e7224 */ /* 0x000fc400078e000b */
[----:B------:R-:W-:Y:S02]  /*5430*/  IMAD.MOV.U32 R109, RZ, RZ, R8 ;  /* 0x000000ffff6d7224 */ /* 0x000fe400078e0008 */
[----:B------:R-:W-:Y:S02]  /*5440*/  IMAD.MOV.U32 R108, RZ, RZ, R9 ;  /* 0x000000ffff6c7224 */ /* 0x000fe400078e0009 */
[----:B--2---:R-:W-:Y:S01]  /*5450*/  IMAD.WIDE R74, R19, 0x2, R74 ;  /* 0x00000002134a7825 */ /* 0x004fe200078e024a */
[----:B0-----:R-:W-:Y:S01]  /*5460*/  @!P0 CALL.REL.NOINC `(.L_x_2) ;  /* 0x0000001000008944 */ /* 0x001fe20003c00000 */
[----:B------:R-:W-:Y:S05]  /*5470*/  BRA `(.L_x_3) ;  /* 0xffffceb000007947 */ /* 0x000fea000383ffff */
.L_x_2:
[----:B------:R-:W-:Y:S02]  /*5480*/  F2FP.BF16.PACK_AB R2, R31, R39 ;  /* 0x000000271f02723e */ /* 0x000fe400000010ff */
[----:B------:R-:W-:Y:S02]  /*5490*/  F2FP.BF16.PACK_AB R4, R47, R43 ;  /* 0x0000002b2f04723e */ /* 0x000fe400000010ff */
[----:B------:R-:W-:Y:S02]  /*54a0*/  F2FP.BF16.PACK_AB R6, R29, R37 ;  /* 0x000000251d06723e */ /* 0x000fe400000010ff */
[----:B------:R-:W-:-:S02]  /*54b0*/  F2FP.BF16.PACK_AB R8, R45, R41 ;  /* 0x000000292d08723e */ /* 0x000fc400000010ff */
[----:B------:R-:W-:Y:S02]  /*54c0*/  F2FP.BF16.PACK_AB R3, R51, R35 ;  /* 0x000000233303723e */ /* 0x000fe400000010ff */
[----:B------:R-:W-:Y:S02]  /*54d0*/  F2FP.BF16.PACK_AB R31, R50, R34 ;  /* 0x00000022321f723e */ /* 0x000fe400000010ff */
        /* <DEDUP_REMOVED lines=10> */
.L_x_1:
[----:B------:R-:W2:Y:S04]  /*5580*/  LDL.LU R14, [R1+0x78] ;  /* 0x00007800010e7983 */ /* 0x000ea80000300800 */
[----:B------:R-:W3:Y:S04]  /*5590*/  LDL.LU R17, [R1+0x7c] ;  /* 0x00007c0001117983 */ /* 0x000ee80000300800 */
[----:B------:R-:W4:Y:S04]  /*55a0*/  LDL.LU R32, [R1+0x74] ;  /* 0x0000740001207983 */ /* 0x000f280000300800 */
[----:B------:R-:W0:Y:S02]  /*55b0*/  S2R R18, SR_TID.X ;  /* 0x0000000000127919 */ /* 0x000e240000002100 */
[----:B0-----:R-:W-:-:S02]  /*55c0*/  IMAD.SHL.U32 R10, R18, 0x8, RZ ;  /* 0x00000008120a7824 */ /* 0x001fc400078e00ff */
[----:B------:R-:W-:Y:S01]  /*55d0*/  IMAD.SHL.U32 R12, R18, 0x20, RZ ;  /* 0x00000020120c7824 */ /* 0x000fe200078e00ff */
[----:B------:R-:W-:Y:S02]  /*55e0*/  SHF.R.S32.HI R15, RZ, 0x4, R18 ;  /* 0x00000004ff0f7819 */ /* 0x000fe40000011412 */
[----:B------:R-:W-:Y:S02]  /*55f0*/  LOP3.LUT R11, R10, 0x78, RZ, 0xc0, !PT ;  /* 0x000000780a0b7812 */ /* 0x000fe400078ec0ff */
[----:B------:R-:W-:Y:S02]  /*5600*/  LOP3.LUT R13, R18, 0xc, RZ, 0xc0, !PT ;  /* 0x0000000c120d7812 */ /* 0x000fe400078ec0ff */
[----:B------:R-:W-:-:S05]  /*5610*/  LOP3.LUT R12, R12, 0x60, RZ, 0xc0, !PT ;  /* 0x000000600c0c7812 */ /* 0x000fca00078ec0ff */
[C---:B------:R-:W-:Y:S02]  /*5620*/  IMAD R16, R13.reuse, 0x800, R12 ;  /* 0x000008000d107824 */ /* 0x040fe400078e020c */
[----:B------:R-:W-:Y:S01]  /*5630*/  IMAD.SHL.U32 R12, R18, 0x80, RZ ;  /* 0x00000080120c7824 */ /* 0x000fe200078e00ff */
[----:B------:R-:W-:Y:S01]  /*5640*/  LOP3.LUT R10, R10, 0xf80, RZ, 0xc0, !PT ;  /* 0x00000f800a0a7812 */ /* 0x000fe200078ec0ff */
[----:B------:R-:W-:-:S04]  /*5650*/  IMAD R13, R13, 0x2, R16 ;  /* 0x000000020d0d7824 */ /* 0x000fc800078e0210 */
[----:B------:R-:W-:-:S05]  /*5660*/  IMAD.IADD R13, R10, 0x1, R13 ;  /* 0x000000010a0d7824 */ /* 0x000fca00078e020d */
[----:B------:R-:W-:Y:S01]  /*5670*/  LOP3.LUT R54, R13, 0x18, RZ, 0x3c, !PT ;  /* 0x000000180d367812 */ /* 0x000fe200078e3cff */
[----:B------:R-:W-:Y:S01]  /*5680*/  BAR.SYNC.DEFER_BLOCKING 0x0 ;  /* 0x0000000000007b1d */ /* 0x000fe20000010000 */
[----:B--2---:R-:W-:Y:S02]  /*5690*/  LOP3.LUT R14, R11, 0x380, R14, 0xf8, !PT ;  /* 0x000003800b0e7812 */ /* 0x004fe400078ef80e */
[----:B------:R-:W-:-:S04]  /*56a0*/  SGXT R11, R15, 0x1 ;  /* 0x000000010f0b781a */ /* 0x000fc80000000200 */
[----:B------:R-:W-:-:S04]  /*56b0*/  LOP3.LUT R11, R14, 0x2008, R11, 0x78, !PT ;  /* 0x000020080e0b7812 */ /* 0x000fc800078e780b */
[----:B------:R-:W-:-:S04]  /*56c0*/  LOP3.LUT R11, R11, 0x1000, R12, 0xf8, !PT ;  /* 0x000010000b0b7812 */ /* 0x000fc800078ef80c */
[----:B------:R-:W-:Y:S01]  /*56d0*/  LOP3.LUT R10, R11, 0x10, RZ, 0x3c, !PT ;  /* 0x000000100b0a7812 */ /* 0x000fe200078e3cff */
[----:B------:R-:W-:Y:S04]  /*56e0*/  STS.64 [R11], R40 ;  /* 0x000000280b007388 */ /* 0x000fe80000000a00 */
[----:B------:R-:W-:Y:S04]  /*56f0*/  STS.64 [R11+0x800], R8 ;  /* 0x000800080b007388 */ /* 0x000fe80000000a00 */
[----:B------:R-:W-:Y:S04]  /*5700*/  STS.64 [R11+0x400], R28 ;  /* 0x0004001c0b007388 */ /* 0x000fe80000000a00 */
[----:B------:R-:W-:Y:S04]  /*5710*/  STS.64 [R11+0xc00], R6 ;  /* 0x000c00060b007388 */ /* 0x000fe80000000a00 */
[----:B------:R-:W-:Y:S04]  /*5720*/  STS.64 [R10+0x4000], R42 ;  /* 0x0040002a0a007388 */ /* 0x000fe80000000a00 */
[----:B------:R4:W-:Y:S04]  /*5730*/  STS.64 [R10+0x4800], R4 ;  /* 0x004800040a007388 */ /* 0x0009e80000000a00 */
[----:B------:R-:W-:Y:S04]  /*5740*/  STS.64 [R10+0x4400], R30 ;  /* 0x0044001e0a007388 */ /* 0x000fe80000000a00 */
[----:B------:R0:W-:Y:S04]  /*5750*/  STS.64 [R10+0x4c00], R2 ;  /* 0x004c00020a007388 */ /* 0x0001e80000000a00 */
[----:B------:R-:W-:Y:S01]  /*5760*/  BAR.SYNC.DEFER_BLOCKING 0x0 ;  /* 0x0000000000007b1d */ /* 0x000fe20000010000 */
[C---:B---3--:R-:W-:Y:S01]  /*5770*/  ISETP.GE.AND P0, PT, R17.reuse, c[0x0][0x178], PT ;  /* 0x00005e0011007a0c */ /* 0x048fe20003f06270 */
[----:B------:R-:W-:Y:S01]  /*5780*/  IMAD R20, R17, c[0x0][0x194], RZ ;  /* 0x0000650011147a24 */ /* 0x000fe200078e02ff */
[----:B------:R-:W-:-:S02]  /*5790*/  LOP3.LUT R12, R13, 0x8, RZ, 0x3c, !PT ;  /* 0x000000080d0c7812 */ /* 0x000fc400078e3cff */
[----:B----4-:R-:W-:Y:S02]  /*57a0*/  LOP3.LUT R4, R32, R0, RZ, 0xfc, !PT ;  /* 0x0000000020047212 */ /* 0x010fe400078efcff */
[----:B0-----:R-:W-:Y:S02]  /*57b0*/  LOP3.LUT R10, R13, 0x10, RZ, 0x3c, !PT ;  /* 0x000000100d0a7812 */ /* 0x001fe400078e3cff */
[C---:B------:R-:W-:Y:S01]  /*57c0*/  ISETP.LT.AND P1, PT, R4.reuse, c[0x0][0x17c], !P0 ;  /* 0x00005f0004007a0c */ /* 0x040fe20004721270 */
[----:B------:R-:W0:Y:S04]  /*57d0*/  LDS.64 R16, [R13] ;  /* 0x000000000d107984 */ /* 0x000e280000000a00 */
[----:B------:R-:W1:Y:S01]  /*57e0*/  LDS.64 R14, [R12] ;  /* 0x000000000c0e7984 */ /* 0x000e620000000a00 */
[----:B------:R-:W-:Y:S01]  /*57f0*/  IMAD R9, R4, c[0x0][0x198], RZ ;  /* 0x0000660004097a24 */ /* 0x000fe200078e02ff */
[----:B------:R-:W-:-:S02]  /*5800*/  LEA R22, P2, R20, c[0x0][0x170], 0x1 ;  /* 0x00005c0014167a11 */ /* 0x000fc400078408ff */
[----:B------:R-:W2:Y:S01]  /*5810*/  LDS.64 R2, [R10] ;  /* 0x000000000a027984 */ /* 0x000ea20000000a00 */
[----:B------:R-:W-:-:S03]  /*5820*/  LOP3.LUT R8, R32, 0x2, R0, 0xfe, !PT ;  /* 0x0000000220087812 */ /* 0x000fc600078efe00 */
[----:B------:R-:W3:Y:S01]  /*5830*/  LDS.64 R4, [R54] ;  /* 0x0000000036047984 */ /* 0x000ee20000000a00 */
[----:B------:R-:W-:-:S03]  /*5840*/  LEA.HI.X.SX32 R20, R20, c[0x0][0x174], 0x1, P2 ;  /* 0x00005d0014147a11 */ /* 0x000fc600010f0eff */
[----:B------:R-:W4:Y:S01]  /*5850*/  LDS.64 R6, [R13+0x1000] ;  /* 0x001000000d067984 */ /* 0x000f220000000a00 */
[----:B------:R-:W-:Y:S01]  /*5860*/  LEA R30, P2, R9, R22, 0x1 ;  /* 0x00000016091e7211 */ /* 0x000fe200078408ff */
[----:B------:R-:W-:Y:S01]  /*5870*/  IMAD R11, R8, c[0x0][0x198], RZ ;  /* 0x00006600080b7a24 */ /* 0x000fe200078e02ff */
[C-C-:B------:R-:W-:Y:S02]  /*5880*/  LOP3.LUT R19, R32.reuse, 0x3e, R0.reuse, 0xfe, !PT ;  /* 0x0000003e20137812 */ /* 0x140fe400078efe00 */
[C-C-:B------:R-:W-:Y:S02]  /*5890*/  LOP3.LUT R18, R32.reuse, 0x3c, R0.reuse, 0xfe, !PT ;  /* 0x0000003c20127812 */ /* 0x140fe400078efe00 */
[C-C-:B------:R-:W-:Y:S02]  /*58a0*/  LOP3.LUT R21, R32.reuse, 0x3a, R0.reuse, 0xfe, !PT ;  /* 0x0000003a20157812 */ /* 0x140fe400078efe00 */
[C-C-:B------:R-:W-:Y:S02]  /*58b0*/  LOP3.LUT R23, R32.reuse, 0x38, R0.reuse, 0xfe, !PT ;  /* 0x0000003820177812 */ /* 0x140fe400078efe00 */
[----:B------:R-:W-:-:S02]  /*58c0*/  LOP3.LUT R24, R32, 0x36, R0, 0xfe, !PT ;  /* 0x0000003620187812 */ /* 0x000fc400078efe00 */
[C-C-:B------:R-:W-:Y:S02]  /*58d0*/  LOP3.LUT R25, R32.reuse, 0x34, R0.reuse, 0xfe, !PT ;  /* 0x0000003420197812 */ /* 0x140fe400078efe00 */
        /* <DEDUP_REMOVED lines=23> */
[----:B------:R-:W-:Y:S02]  /*5a50*/  LEA.HI.X.SX32 R31, R9, R20, 0x1, P2 ;  /* 0x00000014091f7211 */ /* 0x000fe400010f0eff */
[----:B------:R-:W-:Y:S02]  /*5a60*/  LOP3.LUT R0, R32, 0x4, R0, 0xfe, !PT ;  /* 0x0000000420007812 */ /* 0x000fe400078efe00 */
[C---:B------:R-:W-:Y:S02]  /*5a70*/  LEA R32, P2, R11.reuse, R22, 0x1 ;  /* 0x000000160b207211 */ /* 0x040fe400078408ff */
[----:B------:R-:W-:Y:S02]  /*5a80*/  ISETP.LT.AND P5, PT, R8, c[0x0][0x17c], !P0 ;  /* 0x00005f0008007a0c */ /* 0x000fe400047a1270 */
[----:B------:R-:W5:Y:S01]  /*5a90*/  LDS.64 R8, [R12+0x1000] ;  /* 0x001000000c087984 */ /* 0x000f620000000a00 */
[----:B------:R-:W-:-:S03]  /*5aa0*/  LEA.HI.X.SX32 R33, R11, R20, 0x1, P2 ;  /* 0x000000140b217211 */ /* 0x000fc600010f0eff */
[----:B------:R-:W5:Y:S04]  /*5ab0*/  LDS.64 R10, [R10+0x1000] ;  /* 0x001000000a0a7984 */ /* 0x000f680000000a00 */
[----:B------:R-:W5:Y:S01]  /*5ac0*/  LDS.64 R12, [R54+0x1000] ;  /* 0x00100000360c7984 */ /* 0x000f620000000a00 */
[C---:B------:R-:W-:Y:S01]  /*5ad0*/  IMAD R37, R0.reuse, c[0x0][0x198], RZ ;  /* 0x0000660000257a24 */ /* 0x040fe200078e02ff */
[----:B------:R-:W-:Y:S01]  /*5ae0*/  ISETP.LT.AND P3, PT, R0, c[0x0][0x17c], !P0 ;  /* 0x00005f0000007a0c */ /* 0x000fe20004761270 */
[C---:B------:R-:W-:Y:S01]  /*5af0*/  IMAD R55, R34.reuse, c[0x0][0x198], RZ ;  /* 0x0000660022377a24 */ /* 0x040fe200078e02ff */
[----:B0-----:R0:W-:Y:S01]  /*5b00*/  @P1 STG.E.U16 [R30.64], R16 ;  /* 0x000000101e001986 */ /* 0x0011e2000c101506 */
[----:B------:R-:W-:Y:S01]  /*5b10*/  ISETP.LT.AND P4, PT, R34, c[0x0][0x17c], !P0 ;  /* 0x00005f0022007a0c */ /* 0x000fe20004781270 */
[----:B------:R-:W-:Y:S01]  /*5b20*/  IMAD R57, R35, c[0x0][0x198], RZ ;  /* 0x0000660023397a24 */ /* 0x000fe200078e02ff */
[----:B------:R-:W-:-:S02]  /*5b30*/  LEA R34, P1, R37, R22, 0x1 ;  /* 0x0000001625227211 */ /* 0x000fc400078208ff */
[----:B------:R-:W-:Y:S01]  /*5b40*/  ISETP.LT.AND P2, PT, R35, c[0x0][0x17c], !P0 ;  /* 0x00005f0023007a0c */ /* 0x000fe20004741270 */
[----:B-1----:R1:W-:Y:S01]  /*5b50*/  @P5 STG.E.U16 [R32.64], R14 ;  /* 0x0000000e20005986 */ /* 0x0023e2000c101506 */
[----:B------:R-:W-:Y:S01]  /*5b60*/  LEA.HI.X.SX32 R35, R37, R20, 0x1, P1 ;  /* 0x0000001425237211 */ /* 0x000fe200008f0eff */
[C---:B------:R-:W-:Y:S01]  /*5b70*/  IMAD R59, R36.reuse, c[0x0][0x198], RZ ;  /* 0x00006600243b7a24 */ /* 0x040fe200078e02ff */
[----:B------:R-:W-:Y:S02]  /*5b80*/  ISETP.LT.AND P1, PT, R36, c[0x0][0x17c], !P0 ;  /* 0x00005f0024007a0c */ /* 0x000fe40004721270 */
[-C--:B------:R-:W-:Y:S02]  /*5b90*/  LEA R36, P6, R57, R22.reuse, 0x1 ;  /* 0x0000001639247211 */ /* 0x080fe400078c08ff */
[----:B0-----:R-:W-:Y:S02]  /*5ba0*/  LEA R30, P5, R55, R22, 0x1 ;  /* 0x00000016371e7211 */ /* 0x001fe400078a08ff */
[----:B------:R-:W-:-:S02]  /*5bb0*/  LEA.HI.X.SX32 R37, R57, R20, 0x1, P6 ;  /* 0x0000001439257211 */ /* 0x000fc400030f0eff */
[----:B------:R-:W-:Y:S01]  /*5bc0*/  LEA.HI.X.SX32 R31, R55, R20, 0x1, P5 ;  /* 0x00000014371f7211 */ /* 0x000fe200028f0eff */
[----:B--2---:R0:W-:Y:S01]  /*5bd0*/  @P3 STG.E.U16 [R34.64], R2 ;  /* 0x0000000222003986 */ /* 0x0041e2000c101506 */
[C---:B------:R-:W-:Y:S01]  /*5be0*/  ISETP.LT.AND P3, PT, R39.reuse, c[0x0][0x17c], !P0 ;  /* 0x00005f0027007a0c */ /* 0x040fe20004761270 */
[----:B------:R-:W-:Y:S01]  /*5bf0*/  IMAD R39, R39, c[0x0][0x198], RZ ;  /* 0x0000660027277a24 */ /* 0x000fe200078e02ff */
[----:B-1----:R-:W-:Y:S01]  /*5c00*/  LEA R32, P5, R59, R22, 0x1 ;  /* 0x000000163b207211 */ /* 0x002fe200078a08ff */
[----:B---3--:R-:W-:Y:S01]  /*5c10*/  @P4 STG.E.U16 [R30.64], R4 ;  /* 0x000000041e004986 */ /* 0x008fe2000c101506 */
[----:B------:R-:W-:-:S03]  /*5c20*/  IMAD R55, R38, c[0x0][0x198], RZ ;  /* 0x0000660026377a24 */ /* 0x000fc600078e02ff */
[----:B----4-:R1:W-:Y:S01]  /*5c30*/  @P2 STG.E.U16 [R36.64], R6 ;  /* 0x0000000624002986 */ /* 0x0103e2000c101506 */
[----:B------:R-:W-:Y:S02]  /*5c40*/  ISETP.LT.AND P2, PT, R38, c[0x0][0x17c], !P0 ;  /* 0x00005f0026007a0c */ /* 0x000fe40004741270 */
[----:B------:R-:W-:Y:S02]  /*5c50*/  LEA.HI.X.SX32 R33, R59, R20, 0x1, P5 ;  /* 0x000000143b217211 */ /* 0x000fe400028f0eff */
[-C--:B------:R-:W-:Y:S02]  /*5c60*/  LEA R38, P4, R39, R22.reuse, 0x1 ;  /* 0x0000001627267211 */ /* 0x080fe400078808ff */
[----:B0-----:R-:W-:Y:S02]  /*5c70*/  LEA R34, P5, R55, R22, 0x1 ;  /* 0x0000001637227211 */ /* 0x001fe400078a08ff */
[-C--:B------:R-:W-:Y:S02]  /*5c80*/  LEA.HI.X.SX32 R39, R39, R20.reuse, 0x1, P4 ;  /* 0x0000001427277211 */ /* 0x080fe400020f0eff */
[----:B------:R-:W-:Y:S01]  /*5c90*/  LEA.HI.X.SX32 R35, R55, R20, 0x1, P5 ;  /* 0x0000001437237211 */ /* 0x000fe200028f0eff */
[----:B-1----:R-:W-:Y:S01]  /*5ca0*/  IMAD R37, R52, c[0x0][0x198], RZ ;  /* 0x0000660034257a24 */ /* 0x002fe200078e02ff */
[----:B-----5:R0:W-:Y:S01]  /*5cb0*/  @P1 STG.E.U16 [R32.64], R8 ;  /* 0x0000000820001986 */ /* 0x0201e2000c101506 */
[----:B------:R-:W-:-:S03]  /*5cc0*/  ISETP.LT.AND P1, PT, R53, c[0x0][0x17c], !P0 ;  /* 0x00005f0035007a0c */ /* 0x000fc60004721270 */
[----:B------:R-:W-:Y:S01]  /*5cd0*/  @P3 STG.E.U16 [R38.64], R10 ;  /* 0x0000000a26003986 */ /* 0x000fe2000c101506 */
[----:B------:R-:W-:-:S03]  /*5ce0*/  IMAD R53, R53, c[0x0][0x198], RZ ;  /* 0x0000660035357a24 */ /* 0x000fc600078e02ff */
[----:B------:R1:W-:Y:S01]  /*5cf0*/  @P2 STG.E.U16 [R34.64], R12 ;  /* 0x0000000c22002986 */ /* 0x0003e2000c101506 */
[C---:B0-----:R-:W-:Y:S02]  /*5d00*/  LEA R32, P2, R37.reuse, R22, 0x1 ;  /* 0x0000001625207211 */ /* 0x041fe400078408ff */
[----:B------:R-:W-:Y:S02]  /*5d10*/  ISETP.LT.AND P4, PT, R52, c[0x0][0x17c], !P0 ;  /* 0x00005f0034007a0c */ /* 0x000fe40004781270 */
[----:B------:R-:W-:Y:S02]  /*5d20*/  LEA.HI.X.SX32 R33, R37, R20, 0x1, P2 ;  /* 0x0000001425217211 */ /* 0x000fe400010f0eff */
[C---:B------:R-:W-:Y:S01]  /*5d30*/  ISETP.LT.AND P2, PT, R51.reuse, c[0x0][0x17c], !P0 ;  /* 0x00005f0033007a0c */ /* 0x040fe20004741270 */
[----:B------:R-:W-:Y:S01]  /*5d40*/  IMAD R51, R51, c[0x0][0x198], RZ ;  /* 0x0000660033337a24 */ /* 0x000fe200078e02ff */
[----:B------:R-:W-:Y:S02]  /*5d50*/  LEA R30, P3, R53, R22, 0x1 ;  /* 0x00000016351e7211 */ /* 0x000fe400078608ff */
[----:B------:R-:W-:-:S02]  /*5d60*/  PRMT R16, R16, 0x7632, R16 ;  /* 0x0000763210107816 */ /* 0x000fc40000000010 */
[----:B------:R-:W-:Y:S02]  /*5d70*/  LEA.HI.X.SX32 R31, R53, R20, 0x1, P3 ;  /* 0x00000014351f7211 */ /* 0x000fe400018f0eff */
[C---:B------:R-:W-:Y:S02]  /*5d80*/  LEA R36, P3, R51.reuse, R22, 0x1 ;  /* 0x0000001633247211 */ /* 0x040fe400078608ff */
[----:B------:R-:W-:Y:S01]  /*5d90*/  PRMT R14, R14, 0x7632, R14 ;  /* 0x000076320e0e7816 */ /* 0x000fe2000000000e */
[----:B------:R0:W-:Y:S01]  /*5da0*/  @P1 STG.E.U16 [R30.64], R16 ;  /* 0x000000101e001986 */ /* 0x0001e2000c101506 */
[----:B------:R-:W-:Y:S01]  /*5db0*/  PRMT R2, R2, 0x7632, R2 ;  /* 0x0000763202027816 */ /* 0x000fe20000000002 */
[C---:B-1----:R-:W-:Y:S01]  /*5dc0*/  IMAD R35, R50.reuse, c[0x0][0x198], RZ ;  /* 0x0000660032237a24 */ /* 0x042fe200078e02ff */
[----:B------:R-:W-:Y:S02]  /*5dd0*/  LEA.HI.X.SX32 R37, R51, R20, 0x1, P3 ;  /* 0x0000001433257211 */ /* 0x000fe400018f0eff */
[----:B------:R-:W-:Y:S01]  /*5de0*/  ISETP.LT.AND P1, PT, R50, c[0x0][0x17c], !P0 ;  /* 0x00005f0032007a0c */ /* 0x000fe20004721270 */
[----:B------:R1:W-:Y:S01]  /*5df0*/  @P4 STG.E.U16 [R32.64], R14 ;  /* 0x0000000e20004986 */ /* 0x0003e2000c101506 */
[C---:B------:R-:W-:Y:S01]  /*5e00*/  ISETP.LT.AND P4, PT, R49.reuse, c[0x0][0x17c], !P0 ;  /* 0x00005f0031007a0c */ /* 0x040fe20004781270 */
[----:B------:R-:W-:-:S02]  /*5e10*/  IMAD R49, R49, c[0x0][0x198], RZ ;  /* 0x0000660031317a24 */ /* 0x000fc400078e02ff */
[----:B------:R2:W-:Y:S01]  /*5e20*/  @P2 STG.E.U16 [R36.64], R2 ;  /* 0x0000000224002986 */ /* 0x0005e2000c101506 */
[C---:B------:R-:W-:Y:S01]  /*5e30*/  IMAD R39, R48.reuse, c[0x0][0x198], RZ ;  /* 0x0000660030277a24 */ /* 0x040fe200078e02ff */
[C---:B0-----:R-:W-:Y:S02]  /*5e40*/  LEA R30, P2, R35.reuse, R22, 0x1 ;  /* 0x00000016231e7211 */ /* 0x041fe400078408ff */
[----:B------:R-:W-:Y:S02]  /*5e50*/  ISETP.LT.AND P3, PT, R48, c[0x0][0x17c], !P0 ;  /* 0x00005f0030007a0c */ /* 0x000fe40004761270 */
[----:B------:R-:W-:Y:S02]  /*5e60*/  PRMT R4, R4, 0x7632, R4 ;  /* 0x0000763204047816 */ /* 0x000fe40000000004 */
[----:B------:R-:W-:Y:S02]  /*5e70*/  LEA.HI.X.SX32 R31, R35, R20, 0x1, P2 ;  /* 0x00000014231f7211 */ /* 0x000fe400010f0eff */
[----:B-1----:R-:W-:-:S02]  /*5e80*/  LEA R32, P5, R49, R22, 0x1 ;  /* 0x0000001631207211 */ /* 0x002fc400078a08ff */
[----:B------:R-:W-:Y:S01]  /*5e90*/  LEA R34, P6, R39, R22, 0x1 ;  /* 0x0000001627227211 */ /* 0x000fe200078c08ff */
[----:B------:R0:W-:Y:S01]  /*5ea0*/  @P1 STG.E.U16 [R30.64], R4 ;  /* 0x000000041e001986 */ /* 0x0001e2000c101506 */
[----:B------:R-:W-:Y:S02]  /*5eb0*/  PRMT R16, R6, 0x7632, R16 ;  /* 0x0000763206107816 */ /* 0x000fe40000000010 */
[-C--:B------:R-:W-:Y:S02]  /*5ec0*/  LEA.HI.X.SX32 R33, R49, R20.reuse, 0x1, P5 ;  /* 0x0000001431217211 */ /* 0x080fe400028f0eff */
[----:B------:R-:W-:Y:S02]  /*5ed0*/  PRMT R8, R8, 0x7632, R8 ;  /* 0x0000763208087816 */ /* 0x000fe40000000008 */
[----:B------:R-:W-:Y:S02]  /*5ee0*/  LEA.HI.X.SX32 R35, R39, R20, 0x1, P6 ;  /* 0x0000001427237211 */ /* 0x000fe400030f0eff */
[C---:B------:R-:W-:Y:S01]  /*5ef0*/  ISETP.LT.AND P1, PT, R47.reuse, c[0x0][0x17c], !P0 ;  /* 0x00005f002f007a0c */ /* 0x040fe20004721270 */
[----:B------:R-:W-:Y:S01]  /*5f00*/  IMAD R47, R47, c[0x0][0x198], RZ ;  /* 0x000066002f2f7a24 */ /* 0x000fe200078e02ff */
[----:B------:R1:W-:Y:S01]  /*5f10*/  @P4 STG.E.U16 [R32.64], R16 ;  /* 0x0000001020004986 */ /* 0x0003e2000c101506 */
[C---:B------:R-:W-:Y:S01]  /*5f20*/  IMAD R39, R46.reuse, c[0x0][0x198], RZ ;  /* 0x000066002e277a24 */ /* 0x040fe200078e02ff */
[C---:B------:R-:W-:Y:S01]  /*5f30*/  ISETP.LT.AND P2, PT, R45.reuse, c[0x0][0x17c], !P0 ;  /* 0x00005f002d007a0c */ /* 0x040fe20004741270 */
[----:B------:R-:W-:Y:S01]  /*5f40*/  IMAD R45, R45, c[0x0][0x198], RZ ;  /* 0x000066002d2d7a24 */ /* 0x000fe200078e02ff */
[----:B------:R3:W-:Y:S01]  /*5f50*/  @P3 STG.E.U16 [R34.64], R8 ;  /* 0x0000000822003986 */ /* 0x0007e2000c101506 */
[----:B------:R-:W-:-:S02]  /*5f60*/  ISETP.LT.AND P3, PT, R46, c[0x0][0x17c], !P0 ;  /* 0x00005f002e007a0c */ /* 0x000fc40004761270 */
[-C--:B--2---:R-:W-:Y:S02]  /*5f70*/  LEA R36, P6, R47, R22.reuse, 0x1 ;  /* 0x000000162f247211 */ /* 0x084fe400078c08ff */
[----:B------:R-:W-:Y:S02]  /*5f80*/  PRMT R10, R10, 0x7632, R10 ;  /* 0x000076320a0a7816 */ /* 0x000fe4000000000a */
[----:B0-----:R-:W-:Y:S02]  /*5f90*/  LEA R30, P5, R39, R22, 0x1 ;  /* 0x00000016271e7211 */ /* 0x001fe400078a08ff */
[----:B------:R-:W-:Y:S02]  /*5fa0*/  LEA.HI.X.SX32 R37, R47, R20, 0x1, P6 ;  /* 0x000000142f257211 */ /* 0x000fe400030f0eff */
[----:B-1----:R-:W-:Y:S01]  /*5fb0*/  LEA R32, P6, R45, R22, 0x1 ;  /* 0x000000162d207211 */ /* 0x002fe200078c08ff */
[----:B------:R-:W-:Y:S01]  /*5fc0*/  IMAD R49, R44, c[0x0][0x198], RZ ;  /* 0x000066002c317a24 */ /* 0x000fe200078e02ff */
[----:B------:R-:W-:Y:S01]  /*5fd0*/  PRMT R12, R12, 0x7632, R12 ;  /* 0x000076320c0c7816 */ /* 0x000fe2000000000c */
[----:B------:R0:W-:Y:S01]  /*5fe0*/  @P1 STG.E.U16 [R36.64], R10 ;  /* 0x0000000a24001986 */ /* 0x0001e2000c101506 */
[----:B------:R-:W-:-:S02]  /*5ff0*/  LEA.HI.X.SX32 R31, R39, R20, 0x1, P5 ;  /* 0x00000014271f7211 */ /* 0x000fc400028f0eff */
[----:B------:R-:W-:Y:S02]  /*6000*/  ISETP.LT.AND P4, PT, R44, c[0x0][0x17c], !P0 ;  /* 0x00005f002c007a0c */ /* 0x000fe40004781270 */
[----:B------:R-:W-:Y:S02]  /*6010*/  LEA.HI.X.SX32 R33, R45, R20, 0x1, P6 ;  /* 0x000000142d217211 */ /* 0x000fe400030f0eff */
[C---:B------:R-:W-:Y:S01]  /*6020*/  ISETP.LT.AND P1, PT, R43.reuse, c[0x0][0x17c], !P0 ;  /* 0x00005f002b007a0c */ /* 0x040fe20004721270 */
[----:B------:R-:W-:Y:S01]  /*6030*/  IMAD R43, R43, c[0x0][0x198], RZ ;  /* 0x000066002b2b7a24 */ /* 0x000fe200078e02ff */
[-C--:B---3--:R-:W-:Y:S01]  /*6040*/  LEA R34, P5, R49, R22.reuse, 0x1 ;  /* 0x0000001631227211 */ /* 0x088fe200078a08ff */
[----:B------:R1:W-:Y:S01]  /*6050*/  @P3 STG.E.U16 [R30.64], R12 ;  /* 0x0000000c1e003986 */ /* 0x0003e2000c101506 */
[C---:B------:R-:W-:Y:S01]  /*6060*/  IMAD R39, R42.reuse, c[0x0][0x198], RZ ;  /* 0x000066002a277a24 */ /* 0x040fe200078e02ff */
[----:B------:R-:W-:Y:S02]  /*6070*/  ISETP.LT.AND P3, PT, R42, c[0x0][0x17c], !P0 ;  /* 0x00005f002a007a0c */ /* 0x000fe40004761270 */
[----:B------:R2:W-:Y:S01]  /*6080*/  @P2 STG.E.U16 [R32.64], R17 ;  /* 0x0000001120002986 */ /* 0x0005e2000c101506 */
[C---:B------:R-:W-:Y:S01]  /*6090*/  ISETP.LT.AND P2, PT, R41.reuse, c[0x0][0x17c], !P0 ;  /* 0x00005f0029007a0c */ /* 0x040fe20004741270 */
[----:B------:R-:W-:Y:S01]  /*60a0*/  IMAD R41, R41, c[0x0][0x198], RZ ;  /* 0x0000660029297a24 */ /* 0x000fe200078e02ff */
[----:B0-----:R-:W-:-:S02]  /*60b0*/  LEA R36, P6, R43, R22, 0x1 ;  /* 0x000000162b247211 */ /* 0x001fc400078c08ff */
[----:B------:R-:W-:Y:S02]  /*60c0*/  LEA.HI.X.SX32 R35, R49, R20, 0x1, P5 ;  /* 0x0000001431237211 */ /* 0x000fe400028f0eff */
[----:B------:R-:W-:Y:S02]  /*60d0*/  LEA R16, P5, R39, R22, 0x1 ;  /* 0x0000001627107211 */ /* 0x000fe400078a08ff */
[----:B------:R-:W-:Y:S01]  /*60e0*/  LEA.HI.X.SX32 R37, R43, R20, 0x1, P6 ;  /* 0x000000142b257211 */ /* 0x000fe200030f0eff */
[----:B------:R0:W-:Y:S01]  /*60f0*/  @P4 STG.E.U16 [R34.64], R15 ;  /* 0x0000000f22004986 */ /* 0x0001e2000c101506 */
[----:B-1----:R-:W-:Y:S01]  /*6100*/  LEA R30, P6, R41, R22, 0x1 ;  /* 0x00000016291e7211 */ /* 0x002fe200078c08ff */
[C---:B------:R-:W-:Y:S01]  /*6110*/  IMAD R45, R40.reuse, c[0x0][0x198], RZ ;  /* 0x00006600282d7a24 */ /* 0x040fe200078e02ff */
[----:B------:R-:W-:Y:S02]  /*6120*/  ISETP.LT.AND P4, PT, R40, c[0x0][0x17c], !P0 ;  /* 0x00005f0028007a0c */ /* 0x000fe40004781270 */
[----:B------:R-:W-:Y:S01]  /*6130*/  PRMT R8, R17, 0x7632, R8 ;  /* 0x0000763211087816 */ /* 0x000fe20000000008 */
[----:B------:R1:W-:Y:S01]  /*6140*/  @P1 STG.E.U16 [R36.64], R3 ;  /* 0x0000000324001986 */ /* 0x0003e2000c101506 */
[----:B--2---:R-:W-:-:S02]  /*6150*/  LEA.HI.X.SX32 R17, R39, R20, 0x1, P5 ;  /* 0x0000001427117211 */ /* 0x004fc400028f0eff */
[----:B------:R-:W-:Y:S02]  /*6160*/  LEA.HI.X.SX32 R31, R41, R20, 0x1, P6 ;  /* 0x00000014291f7211 */ /* 0x000fe400030f0eff */
[C---:B------:R-:W-:Y:S01]  /*6170*/  ISETP.LT.AND P1, PT, R29.reuse, c[0x0][0x17c], !P0 ;  /* 0x00005f001d007a0c */ /* 0x040fe20004721270 */
[----:B------:R-:W-:Y:S01]  /*6180*/  IMAD R29, R29, c[0x0][0x198], RZ ;  /* 0x000066001d1d7a24 */ /* 0x000fe200078e02ff */
[C---:B------:R-:W-:Y:S01]  /*6190*/  LEA R32, P5, R45.reuse, R22, 0x1 ;  /* 0x000000162d207211 */ /* 0x040fe200078a08ff */
[C---:B0-----:R-:W-:Y:S01]  /*61a0*/  IMAD R35, R28.reuse, c[0x0][0x198], RZ ;  /* 0x000066001c237a24 */ /* 0x041fe200078e02ff */
[----:B------:R0:W-:Y:S01]  /*61b0*/  @P3 STG.E.U16 [R16.64], R5 ;  /* 0x0000000510003986 */ /* 0x0001e2000c101506 */
[----:B------:R-:W-:Y:S02]  /*61c0*/  ISETP.LT.AND P3, PT, R28, c[0x0][0x17c], !P0 ;  /* 0x00005f001c007a0c */ /* 0x000fe40004761270 */
[----:B------:R-:W-:Y:S01]  /*61d0*/  LEA.HI.X.SX32 R33, R45, R20, 0x1, P5 ;  /* 0x000000142d217211 */ /* 0x000fe200028f0eff */
[----:B------:R2:W-:Y:S01]  /*61e0*/  @P2 STG.E.U16 [R30.64], R7 ;  /* 0x000000071e002986 */ /* 0x0005e2000c101506 */
[C---:B------:R-:W-:Y:S01]  /*61f0*/  ISETP.LT.AND P2, PT, R27.reuse, c[0x0][0x17c], !P0 ;  /* 0x00005f001b007a0c */ /* 0x040fe20004741270 */
[----:B------:R-:W-:Y:S01]  /*6200*/  IMAD R27, R27, c[0x0][0x198], RZ ;  /* 0x000066001b1b7a24 */ /* 0x000fe200078e02ff */
[-C--:B------:R-:W-:Y:S01]  /*6210*/  LEA R28, P6, R29, R22.reuse, 0x1 ;  /* 0x000000161d1c7211 */ /* 0x080fe200078c08ff */
[----:B-1----:R-:W-:Y:S01]  /*6220*/  IMAD R37, R26, c[0x0][0x198], RZ ;  /* 0x000066001a257a24 */ /* 0x002fe200078e02ff */
[----:B------:R-:W-:Y:S01]  /*6230*/  LEA R14, P5, R35, R22, 0x1 ;  /* 0x00000016230e7211 */ /* 0x000fe200078a08ff */
[----:B------:R1:W-:Y:S01]  /*6240*/  @P4 STG.E.U16 [R32.64], R9 ;  /* 0x0000000920004986 */ /* 0x0003e2000c101506 */
[----:B------:R-:W-:-:S02]  /*6250*/  LEA.HI.X.SX32 R29, R29, R20, 0x1, P6 ;  /* 0x000000141d1d7211 */ /* 0x000fc400030f0eff */
[----:B------:R-:W-:Y:S02]  /*6260*/  PRMT R0, R15, 0x7632, R0 ;  /* 0x000076320f007816 */ /* 0x000fe40000000000 */
[----:B------:R-:W-:Y:S02]  /*6270*/  ISETP.LT.AND P4, PT, R26, c[0x0][0x17c], !P0 ;  /* 0x00005f001a007a0c */ /* 0x000fe40004781270 */
[----:B0-----:R-:W-:Y:S02]  /*6280*/  LEA R16, P6, R27, R22, 0x1 ;  /* 0x000000161b107211 */ /* 0x001fe400078c08ff */
[----:B------:R-:W-:Y:S02]  /*6290*/  LEA.HI.X.SX32 R15, R35, R20, 0x1, P5 ;  /* 0x00000014230f7211 */ /* 0x000fe400028f0eff */
[----:B------:R-:W-:Y:S02]  /*62a0*/  LEA R26, P5, R37, R22, 0x1 ;  /* 0x00000016251a7211 */ /* 0x000fe400078a08ff */
[----:B------:R-:W-:-:S02]  /*62b0*/  LEA.HI.X.SX32 R17, R27, R20, 0x1, P6 ;  /* 0x000000141b117211 */ /* 0x000fc400030f0eff */
[----:B------:R-:W-:Y:S02]  /*62c0*/  LEA.HI.X.SX32 R27, R37, R20, 0x1, P5 ;  /* 0x00000014251b7211 */ /* 0x000fe400028f0eff */
[C---:B------:R-:W-:Y:S01]  /*62d0*/  ISETP.LT.AND P5, PT, R25.reuse, c[0x0][0x17c], !P0 ;  /* 0x00005f0019007a0c */ /* 0x040fe200047a1270 */
[----:B------:R-:W-:Y:S01]  /*62e0*/  IMAD R25, R25, c[0x0][0x198], RZ ;  /* 0x0000660019197a24 */ /* 0x000fe200078e02ff */
[----:B------:R0:W-:Y:S01]  /*62f0*/  @P1 STG.E.U16 [R28.64], R11 ;  /* 0x0000000b1c001986 */ /* 0x0001e2000c101506 */
[----:B--2---:R-:W-:-:S03]  /*6300*/  IMAD R31, R24, c[0x0][0x198], RZ ;  /* 0x00006600181f7a24 */ /* 0x004fc600078e02ff */
[----:B------:R2:W-:Y:S01]  /*6310*/  @P3 STG.E.U16 [R14.64], R13 ;  /* 0x0000000d0e003986 */ /* 0x0005e2000c101506 */
[C---:B------:R-:W-:Y:S01]  /*6320*/  ISETP.LT.AND P3, PT, R23.reuse, c[0x0][0x17c], !P0 ;  /* 0x00005f0017007a0c */ /* 0x040fe20004761270 */
[----:B------:R-:W-:Y:S02]  /*6330*/  IMAD R23, R23, c[0x0][0x198], RZ ;  /* 0x0000660017177a24 */ /* 0x000fe400078e02ff */
[----:B------:R3:W-:Y:S01]  /*6340*/  @P2 STG.E.U16 [R16.64], R8 ;  /* 0x0000000810002986 */ /* 0x0007e2000c101506 */
[----:B-1----:R-:W-:Y:S02]  /*6350*/  IMAD R33, R18, c[0x0][0x198], RZ ;  /* 0x0000660012217a24 */ /* 0x002fe400078e02ff */
[----:B0-----:R-:W-:Y:S01]  /*6360*/  IMAD R29, R21, c[0x0][0x198], RZ ;  /* 0x00006600151d7a24 */ /* 0x001fe200078e02ff */
[----:B------:R0:W-:Y:S01]  /*6370*/  @P4 STG.E.U16 [R26.64], R0 ;  /* 0x000000001a004986 */ /* 0x0001e2000c101506 */
[-C--:B--2---:R-:W-:Y:S02]  /*6380*/  LEA R14, P6, R25, R22.reuse, 0x1 ;  /* 0x00000016190e7211 */ /* 0x084fe400078c08ff */
[----:B---3--:R-:W-:-:S02]  /*6390*/  LEA R16, P1, R31, R22, 0x1 ;  /* 0x000000161f107211 */ /* 0x008fc400078208ff */
[----:B------:R-:W-:Y:S02]  /*63a0*/  ISETP.LT.AND P4, PT, R24, c[0x0][0x17c], !P0 ;  /* 0x00005f0018007a0c */ /* 0x000fe40004781270 */
[----:B------:R-:W-:Y:S02]  /*63b0*/  LEA.HI.X.SX32 R15, R25, R20, 0x1, P6 ;  /* 0x00000014190f7211 */ /* 0x000fe400030f0eff */
[-C--:B------:R-:W-:Y:S02]  /*63c0*/  LEA R24, P2, R23, R22.reuse, 0x1 ;  /* 0x0000001617187211 */ /* 0x080fe400078408ff */
[----:B0-----:R-:W-:Y:S02]  /*63d0*/  LEA R26, P6, R29, R22, 0x1 ;  /* 0x000000161d1a7211 */ /* 0x001fe400078c08ff */
[----:B------:R-:W-:Y:S02]  /*63e0*/  LEA.HI.X.SX32 R17, R31, R20, 0x1, P1 ;  /* 0x000000141f117211 */ /* 0x000fe400008f0eff */
[----:B------:R-:W-:-:S02]  /*63f0*/  LEA R28, P1, R33, R22, 0x1 ;  /* 0x00000016211c7211 */ /* 0x000fc400078208ff */
[-C--:B------:R-:W-:Y:S02]  /*6400*/  LEA.HI.X.SX32 R25, R23, R20.reuse, 0x1, P2 ;  /* 0x0000001417197211 */ /* 0x080fe400010f0eff */
[-C--:B------:R-:W-:Y:S02]  /*6410*/  LEA.HI.X.SX32 R27, R29, R20.reuse, 0x1, P6 ;  /* 0x000000141d1b7211 */ /* 0x080fe400030f0eff */
[----:B------:R-:W-:Y:S02]  /*6420*/  ISETP.LT.AND P2, PT, R21, c[0x0][0x17c], !P0 ;  /* 0x00005f0015007a0c */ /* 0x000fe40004741270 */
[----:B------:R-:W-:Y:S02]  /*6430*/  LEA.HI.X.SX32 R29, R33, R20, 0x1, P1 ;  /* 0x00000014211d7211 */ /* 0x000fe400008f0eff */
[----:B------:R-:W-:Y:S02]  /*6440*/  ISETP.LT.AND P1, PT, R18, c[0x0][0x17c], !P0 ;  /* 0x00005f0012007a0c */ /* 0x000fe40004721270 */
[----:B------:R-:W-:-:S02]  /*6450*/  ISETP.LT.AND P0, PT, R19, c[0x0][0x17c], !P0 ;  /* 0x00005f0013007a0c */ /* 0x000fc40004701270 */
[----:B------:R-:W-:Y:S02]  /*6460*/  PRMT R7, R3, 0x7632, R7 ;  /* 0x0000763203077816 */ /* 0x000fe40000000007 */
[----:B------:R-:W-:Y:S01]  /*6470*/  PRMT R8, R5, 0x7632, R8 ;  /* 0x0000763205087816 */ /* 0x000fe20000000008 */
[----:B------:R-:W-:Y:S01]  /*6480*/  IMAD R35, R19, c[0x0][0x198], RZ ;  /* 0x0000660013237a24 */ /* 0x000fe200078e02ff */
[----:B------:R-:W-:Y:S02]  /*6490*/  PRMT R12, R7, 0x7632, R12 ;  /* 0x00007632070c7816 */ /* 0x000fe4000000000c */
[----:B------:R-:W-:Y:S01]  /*64a0*/  PRMT R9, R9, 0x7632, R9 ;  /* 0x0000763209097816 */ /* 0x000fe20000000009 */
[----:B------:R0:W-:Y:S01]  /*64b0*/  @P5 STG.E.U16 [R14.64], R7 ;  /* 0x000000070e005986 */ /* 0x0001e2000c101506 */
[----:B------:R-:W-:-:S03]  /*64c0*/  PRMT R11, R11, 0x7632, R11 ;  /* 0x000076320b0b7816 */ /* 0x000fc6000000000b */
[----:B------:R0:W-:Y:S01]  /*64d0*/  @P4 STG.E.U16 [R16.64], R8 ;  /* 0x0000000810004986 */ /* 0x0001e2000c101506 */
[----:B------:R-:W-:-:S03]  /*64e0*/  LEA R22, P6, R35, R22, 0x1 ;  /* 0x0000001623167211 */ /* 0x000fc600078c08ff */
[----:B------:R0:W-:Y:S04]  /*64f0*/  @P3 STG.E.U16 [R24.64], R12 ;  /* 0x0000000c18003986 */ /* 0x0001e8000c101506 */
[----:B------:R0:W-:Y:S01]  /*6500*/  @P2 STG.E.U16 [R26.64], R9 ;  /* 0x000000091a002986 */ /* 0x0001e2000c101506 */
[----:B------:R-:W-:-:S03]  /*6510*/  LEA.HI.X.SX32 R23, R35, R20, 0x1, P6 ;  /* 0x0000001423177211 */ /* 0x000fc600030f0eff */
[----:B------:R0:W-:Y:S01]  /*6520*/  @P1 STG.E.U16 [R28.64], R11 ;  /* 0x0000000b1c001986 */ /* 0x0001e2000c101506 */
[----:B------:R-:W-:Y:S05]  /*6530*/  @!P0 EXIT ;  /* 0x000000000000894d */ /* 0x000fea0003800000 */
[----:B0-----:R-:W-:-:S05]  /*6540*/  PRMT R11, R13, 0x7632, R11 ;  /* 0x000076320d0b7816 */ /* 0x001fca000000000b */
[----:B------:R-:W-:Y:S01]  /*6550*/  STG.E.U16 [R22.64], R11 ;  /* 0x0000000b16007986 */ /* 0x000fe2000c101506 */
[----:B------:R-:W-:Y:S05]  /*6560*/  EXIT ;  /* 0x000000000000794d */ /* 0x000fea0003800000 */
.L_x_4:
[----:B------:R-:W-:-:S00]  /*6570*/  BRA `(.L_x_4) ;  /* 0xfffffff000007947 */ /* 0x000fc0000383ffff */
[----:B------:R-:W-:-:S00]  /*6580*/  NOP ;  /* 0x0000000000007918 */ /* 0x000fc00000000000 */
[----:B------:R-:W-:-:S00]  /*6590*/  NOP ;  /* 0x0000000000007918 */ /* 0x000fc00000000000 */
[----:B------:R-:W-:-:S00]  /*65a0*/  NOP ;  /* 0x0000000000007918 */ /* 0x000fc00000000000 */
[----:B------:R-:W-:-:S00]  /*65b0*/  NOP ;  /* 0x0000000000007918 */ /* 0x000fc00000000000 */
[----:B------:R-:W-:-:S00]  /*65c0*/  NOP ;  /* 0x0000000000007918 */ /* 0x000fc00000000000 */
[----:B------:R-:W-:-:S00]  /*65d0*/  NOP ;  /* 0x0000000000007918 */ /* 0x000fc00000000000 */
[----:B------:R-:W-:-:S00]  /*65e0*/  NOP ;  /* 0x0000000000007918 */ /* 0x000fc00000000000 */
[----:B------:R-:W-:-:S00]  /*65f0*/  NOP ;  /* 0x0000000000007918 */ /* 0x000fc00000000000 */
.L_x_5:


//--------------------- .nv.shared.matmul_kernel  --------------------------
	.section	.nv.shared.matmul_kernel,"aw",@nobits
	.sectionflags	@""
	.align	16
